	.target	sm_90a

	.elftype	@"ET_EXEC"


//--------------------- .note.nv.tkinfo           --------------------------
	.section	.note.nv.tkinfo,"",@"SHT_NOTE"
	.sectionflags	@"SHF_NOTE_NV_TKINFO"
	.tkinfo
        /*0018*/ 	.word	0x00000002
        /*0030*/ 	.string	""
        /*0030*/ 	.string	"ptxas"
        /*0030*/ 	.string	"Cuda compilation tools, release 13.0, V13.0.88"
        /*0030*/ 	.string	"Build cuda_13.0.r13.0/compiler.36424714_0"
        /*0030*/ 	.string	"-arch sm_90a -m 64 "



//--------------------- .note.nv.cuinfo           --------------------------
	.section	.note.nv.cuinfo,"",@"SHT_NOTE"
	.sectionflags	@"SHF_NOTE_NV_CUINFO"
        /*0018*/ 	.short	0x0002
        /*001a*/ 	.short	0x005a
        /*001c*/ 	.short	0x0082
	.zero		2


//--------------------- .nv.info                  --------------------------
	.section	.nv.info,"",@"SHT_CUDA_INFO"
	.align	4


	//----- nvinfo : EIATTR_REGCOUNT
	.align		4
        /*0000*/ 	.byte	0x04, 0x2f
        /*0002*/ 	.short	(.L_15 - .L_14)
	.align		4
.L_14:
        /*0004*/ 	.word	index@(_ZN7cutlass13device_kernelINS_4gemm6kernel13GemmUniversalIN4cute5tupleIJiiiiEEENS1_10collective13CollectiveMmaINS1_34MainloopSm90TmaGmmaWarpSpecializedILi4ENS5_IJNS4_1CILi1EEESB_SB_EEENS1_35KernelTmaWarpSpecializedCooperativeEEENS5_IJNSA_ILi256EEESF_NSA_ILi32EEEEEENS_10tfloat32_tENS5_IJlSB_lEEESI_SJ_NS4_8TiledMMAINS4_8MMA_AtomIJNS4_4SM904GMMA30MMA_64x256x8_F32TF32TF32_SS_TNILNSN_7ScaleInE1ELSP_1EEEEEENS4_6LayoutINS5_IJNSA_ILi2EEESB_SB_EEENS5_IJSB_NSA_ILi0EEESV_EEEEENS5_IJNS4_10UnderscoreESY_SY_EEEEENS4_13SM90_TMA_LOADENS4_14ComposedLayoutINS4_7SwizzleILi3ELi4ELi3EEENS4_18smem_ptr_flag_bitsILi32EEENSS_INS5_IJNSA_ILi8EEESG_EEENS5_IJSG_SB_EEEEEEEvNS4_8identityES11_S1B_vS1C_EENS_8epilogue10collective6detail29Sm90TmaWarpSpecializedAdapterINS1F_15DefaultEpilogueISI_SJ_SJ_NS1E_6thread17LinearCombinationISI_Li1EffLNS1J_9ScaleType4KindE0ELNS_15FloatRoundStyleE2ESI_EENS1_15EpilogueDefaultEEEEEvvEEEEvNT_6ParamsE)
        /*0008*/ 	.word	0x000000a8


	//----- nvinfo : EIATTR_FRAME_SIZE
	.align		4
.L_15:
        /*000c*/ 	.byte	0x04, 0x11
        /*000e*/ 	.short	(.L_17 - .L_16)
	.align		4
.L_16:
        /*0010*/ 	.word	index@(_ZN7cutlass13device_kernelINS_4gemm6kernel13GemmUniversalIN4cute5tupleIJiiiiEEENS1_10collective13CollectiveMmaINS1_34MainloopSm90TmaGmmaWarpSpecializedILi4ENS5_IJNS4_1CILi1EEESB_SB_EEENS1_35KernelTmaWarpSpecializedCooperativeEEENS5_IJNSA_ILi256EEESF_NSA_ILi32EEEEEENS_10tfloat32_tENS5_IJlSB_lEEESI_SJ_NS4_8TiledMMAINS4_8MMA_AtomIJNS4_4SM904GMMA30MMA_64x256x8_F32TF32TF32_SS_TNILNSN_7ScaleInE1ELSP_1EEEEEENS4_6LayoutINS5_IJNSA_ILi2EEESB_SB_EEENS5_IJSB_NSA_ILi0EEESV_EEEEENS5_IJNS4_10UnderscoreESY_SY_EEEEENS4_13SM90_TMA_LOADENS4_14ComposedLayoutINS4_7SwizzleILi3ELi4ELi3EEENS4_18smem_ptr_flag_bitsILi32EEENSS_INS5_IJNSA_ILi8EEESG_EEENS5_IJSG_SB_EEEEEEEvNS4_8identityES11_S1B_vS1C_EENS_8epilogue10collective6detail29Sm90TmaWarpSpecializedAdapterINS1F_15DefaultEpilogueISI_SJ_SJ_NS1E_6thread17LinearCombinationISI_Li1EffLNS1J_9ScaleType4KindE0ELNS_15FloatRoundStyleE2ESI_EENS1_15EpilogueDefaultEEEEEvvEEEEvNT_6ParamsE)
        /*0014*/ 	.word	0x00000788


	//----- nvinfo : EIATTR_MIN_STACK_SIZE
	.align		4
.L_17:
        /*0018*/ 	.byte	0x04, 0x12
        /*001a*/ 	.short	(.L_19 - .L_18)
	.align		4
.L_18:
        /*001c*/ 	.word	index@(_ZN7cutlass13device_kernelINS_4gemm6kernel13GemmUniversalIN4cute5tupleIJiiiiEEENS1_10collective13CollectiveMmaINS1_34MainloopSm90TmaGmmaWarpSpecializedILi4ENS5_IJNS4_1CILi1EEESB_SB_EEENS1_35KernelTmaWarpSpecializedCooperativeEEENS5_IJNSA_ILi256EEESF_NSA_ILi32EEEEEENS_10tfloat32_tENS5_IJlSB_lEEESI_SJ_NS4_8TiledMMAINS4_8MMA_AtomIJNS4_4SM904GMMA30MMA_64x256x8_F32TF32TF32_SS_TNILNSN_7ScaleInE1ELSP_1EEEEEENS4_6LayoutINS5_IJNSA_ILi2EEESB_SB_EEENS5_IJSB_NSA_ILi0EEESV_EEEEENS5_IJNS4_10UnderscoreESY_SY_EEEEENS4_13SM90_TMA_LOADENS4_14ComposedLayoutINS4_7SwizzleILi3ELi4ELi3EEENS4_18smem_ptr_flag_bitsILi32EEENSS_INS5_IJNSA_ILi8EEESG_EEENS5_IJSG_SB_EEEEEEEvNS4_8identityES11_S1B_vS1C_EENS_8epilogue10collective6detail29Sm90TmaWarpSpecializedAdapterINS1F_15DefaultEpilogueISI_SJ_SJ_NS1E_6thread17LinearCombinationISI_Li1EffLNS1J_9ScaleType4KindE0ELNS_15FloatRoundStyleE2ESI_EENS1_15EpilogueDefaultEEEEEvvEEEEvNT_6ParamsE)
        /*0020*/ 	.word	0x00000788
.L_19:


//--------------------- .nv.compat                --------------------------
	.section	.nv.compat,"",@"SHT_CUDA_COMPAT_INFO"
	.align	4
        /*0000*/ 	.byte	0x02, 0x09, 0x01, 0x00, 0x02, 0x02, 0x04, 0x00, 0x02, 0x05, 0x05, 0x00, 0x03, 0x07, 0x01, 0x01
        /*0010*/ 	.byte	0x02, 0x03, 0x01, 0x00, 0x02, 0x06, 0x01, 0x00, 0x04, 0x0b, 0x08, 0x00, 0x00, 0x00, 0x00, 0x00
        /*0020*/ 	.byte	0x00, 0x00, 0x00, 0x00


//--------------------- .nv.info._ZN7cutlass13device_kernelINS_4gemm6kernel13GemmUniversalIN4cute5tupleIJiiiiEEENS1_10collective13CollectiveMmaINS1_34MainloopSm90TmaGmmaWarpSpecializedILi4ENS5_IJNS4_1CILi1EEESB_SB_EEENS1_35KernelTmaWarpSpecializedCooperativeEEENS5_IJNSA_ILi256EEESF_NSA_ILi32EEEEEENS_10tfloat32_tENS5_IJlSB_lEEESI_SJ_NS4_8TiledMMAINS4_8MMA_AtomIJNS4_4SM904GMMA30MMA_64x256x8_F32TF32TF32_SS_TNILNSN_7ScaleInE1ELSP_1EEEEEENS4_6LayoutINS5_IJNSA_ILi2EEESB_SB_EEENS5_IJSB_NSA_ILi0EEESV_EEEEENS5_IJNS4_10UnderscoreESY_SY_EEEEENS4_13SM90_TMA_LOADENS4_14ComposedLayoutINS4_7SwizzleILi3ELi4ELi3EEENS4_18smem_ptr_flag_bitsILi32EEENSS_INS5_IJNSA_ILi8EEESG_EEENS5_IJSG_SB_EEEEEEEvNS4_8identityES11_S1B_vS1C_EENS_8epilogue10collective6detail29Sm90TmaWarpSpecializedAdapterINS1F_15DefaultEpilogueISI_SJ_SJ_NS1E_6thread17LinearCombinationISI_Li1EffLNS1J_9ScaleType4KindE0ELNS_15FloatRoundStyleE2ESI_EENS1_15EpilogueDefaultEEEEEvvEEEEvNT_6ParamsE --------------------------
	.section	.nv.info._ZN7cutlass13device_kernelINS_4gemm6kernel13GemmUniversalIN4cute5tupleIJiiiiEEENS1_10collective13CollectiveMmaINS1_34MainloopSm90TmaGmmaWarpSpecializedILi4ENS5_IJNS4_1CILi1EEESB_SB_EEENS1_35KernelTmaWarpSpecializedCooperativeEEENS5_IJNSA_ILi256EEESF_NSA_ILi32EEEEEENS_10tfloat32_tENS5_IJlSB_lEEESI_SJ_NS4_8TiledMMAINS4_8MMA_AtomIJNS4_4SM904GMMA30MMA_64x256x8_F32TF32TF32_SS_TNILNSN_7ScaleInE1ELSP_1EEEEEENS4_6LayoutINS5_IJNSA_ILi2EEESB_SB_EEENS5_IJSB_NSA_ILi0EEESV_EEEEENS5_IJNS4_10UnderscoreESY_SY_EEEEENS4_13SM90_TMA_LOADENS4_14ComposedLayoutINS4_7SwizzleILi3ELi4ELi3EEENS4_18smem_ptr_flag_bitsILi32EEENSS_INS5_IJNSA_ILi8EEESG_EEENS5_IJSG_SB_EEEEEEEvNS4_8identityES11_S1B_vS1C_EENS_8epilogue10collective6detail29Sm90TmaWarpSpecializedAdapterINS1F_15DefaultEpilogueISI_SJ_SJ_NS1E_6thread17LinearCombinationISI_Li1EffLNS1J_9ScaleType4KindE0ELNS_15FloatRoundStyleE2ESI_EENS1_15EpilogueDefaultEEEEEvvEEEEvNT_6ParamsE,"",@"SHT_CUDA_INFO"
	.sectionflags	@""
	.align	4


	//----- nvinfo : EIATTR_CUDA_API_VERSION
	.align		4
        /*0000*/ 	.byte	0x04, 0x37
        /*0002*/ 	.short	(.L_21 - .L_20)
.L_20:
        /*0004*/ 	.word	0x00000082


	//----- nvinfo : EIATTR_KPARAM_INFO
	.align		4
.L_21:
        /*0008*/ 	.byte	0x04, 0x17
        /*000a*/ 	.short	(.L_23 - .L_22)
.L_22:
        /*000c*/ 	.word	0x00000000
        /*0010*/ 	.short	0x0000
        /*0012*/ 	.short	0x0070
        /*0014*/ 	.byte	0x00, 0xf0, 0x01, 0x10


	//----- nvinfo : EIATTR_SPARSE_MMA_MASK
	.align		4
.L_23:
        /*0018*/ 	.byte	0x03, 0x50
        /*001a*/ 	.short	0x0000


	//----- nvinfo : EIATTR_MAXREG_COUNT
	.align		4
        /*001c*/ 	.byte	0x03, 0x1b
        /*001e*/ 	.short	0x00a8


	//----- nvinfo : EIATTR_NUM_BARRIERS
	.align		4
        /*0020*/ 	.byte	0x02, 0x4c
        /*0022*/ 	.byte	0x01
	.zero		1


	//----- nvinfo : EIATTR_EXTERNS
	.align		4
        /*0024*/ 	.byte	0x04, 0x0f
        /*0026*/ 	.short	(.L_25 - .L_24)


	//   ....[0]....
	.align		4
.L_24:
        /*0028*/ 	.word	index@(__assertfail)


	//----- nvinfo : EIATTR_ANNOTATIONS
	.align		4
.L_25:
        /*002c*/ 	.byte	0x04, 0x55
        /*002e*/ 	.short	(.L_27 - .L_26)


	//   ....[0]....
.L_26:
        /*0030*/ 	.word	0x00000001
        /*0034*/ 	.byte	0xa0, 0x06, 0x00, 0x00, 0x01, 0x00, 0x00, 0x00, 0xb0, 0x14, 0x00, 0x00, 0x01, 0x00, 0x00, 0x00
        /* <DEDUP_REMOVED lines=712> */
        /*2cc4*/ 	.byte	0x40, 0xa3, 0x01, 0x00, 0x01, 0x00, 0x00, 0x00, 0xe0, 0xa4, 0x01, 0x00


	//----- nvinfo : EIATTR_MERCURY_ISA_VERSION
	.align		4
.L_27:
        /*2cd0*/ 	.byte	0x03, 0x5f
        /*2cd2*/ 	.short	0x0101


	//----- nvinfo : EIATTR_INT_WARP_WIDE_INSTR_OFFSETS
	.align		4
        /*2cd4*/ 	.byte	0x04, 0x31
        /*2cd6*/ 	.short	(.L_29 - .L_28)


	//   ....[0]....
.L_28:
        /*2cd8*/ 	.word	0x00000500


	//   ....[1]....
        /*2cdc*/ 	.word	0x00000510


	//   ....[2]....
        /*2ce0*/ 	.word	0x000005a0


	//----- nvinfo : EIATTR_COOP_GROUP_MASK_REGIDS
	.align		4
.L_29:
        /*2ce4*/ 	.byte	0x04, 0x29
        /*2ce6*/ 	.short	(.L_31 - .L_30)


	//   ....[0]....
.L_30:
        /*2ce8*/ 	.word	0xffffffff


	//   ....[1]....
        /*2cec*/ 	.word	0xffffffff


	//   ....[2]....
        /*2cf0*/ 	.word	0xffffffff


	//   ....[3]....
        /*2cf4*/ 	.word	0xffffffff


	//   ....[4]....
        /*2cf8*/ 	.word	0xffffffff


	//----- nvinfo : EIATTR_COOP_GROUP_INSTR_OFFSETS
	.align		4
.L_31:
        /*2cfc*/ 	.byte	0x04, 0x28
        /*2cfe*/ 	.short	(.L_33 - .L_32)


	//   ....[0]....
.L_32:
        /*2d00*/ 	.word	0x00000070


	//   ....[1]....
        /*2d04*/ 	.word	0x00000080


	//   ....[2]....
        /*2d08*/ 	.word	0x000001a0


	//   ....[3]....
        /*2d0c*/ 	.word	0x000003b0


	//   ....[4]....
        /*2d10*/ 	.word	0x00001160


	//----- nvinfo : EIATTR_REG_RECONFIG
	.align		4
.L_33:
        /*2d14*/ 	.byte	0x01, 0x54
	.zero		2


	//----- nvinfo : EIATTR_SYSCALL_OFFSETS
	.align		4
        /*2d18*/ 	.byte	0x04, 0x46
        /*2d1a*/ 	.short	(.L_35 - .L_34)


	//   ....[0]....
.L_34:
        /*2d1c*/ 	.word	0x00001310


	//----- nvinfo : EIATTR_MBARRIER_INSTR_OFFSETS
	.align		4
.L_35:
        /*2d20*/ 	.byte	0x04, 0x39
        /*2d22*/ 	.short	(.L_37 - .L_36)


	//   ....[0]....
.L_36:
        /*2d24*/ 	.word	0x00000320
        /*2d28*/ 	.word	0x000000ff
        /*2d2c*/ 	.word	0x00000000
        /*2d30*/ 	.short	0x0100
        /*2d32*/ 	.byte	0x08
	.zero		1


	//   ....[1]....
        /*2d34*/ 	.word	0x00000330
        /*2d38*/ 	.word	0x000000ff
        /*2d3c*/ 	.word	0x00000020
        /*2d40*/ 	.short	0x0100
        /*2d42*/ 	.byte	0x08
	.zero		1


	//   ....[2]....
        /*2d44*/ 	.word	0x00000340
        /*2d48*/ 	.word	0x000000ff
        /*2d4c*/ 	.word	0x00000008
        /*2d50*/ 	.short	0x0100
        /*2d52*/ 	.byte	0x08
	.zero		1


	//   ....[3]....
        /*2d54*/ 	.word	0x00000350
        /*2d58*/ 	.word	0x000000ff
        /*2d5c*/ 	.word	0x00000028
        /*2d60*/ 	.short	0x0100
        /*2d62*/ 	.byte	0x08
	.zero		1


	//   ....[4]....
        /*2d64*/ 	.word	0x00000360
        /*2d68*/ 	.word	0x000000ff
        /*2d6c*/ 	.word	0x00000010
        /*2d70*/ 	.short	0x0100
        /*2d72*/ 	.byte	0x08
	.zero		1


	//   ....[5]....
        /*2d74*/ 	.word	0x00000370
        /*2d78*/ 	.word	0x000000ff
        /*2d7c*/ 	.word	0x00000030
        /*2d80*/ 	.short	0x0100
        /*2d82*/ 	.byte	0x08
	.zero		1


	//   ....[6]....
        /*2d84*/ 	.word	0x00000380
        /*2d88*/ 	.word	0x000000ff
        /*2d8c*/ 	.word	0x00000018
        /*2d90*/ 	.short	0x0100
        /*2d92*/ 	.byte	0x08
	.zero		1


	//   ....[7]....
        /*2d94*/ 	.word	0x00000390
        /*2d98*/ 	.word	0x000000ff
        /*2d9c*/ 	.word	0x00000038
        /*2da0*/ 	.short	0x0100
        /*2da2*/ 	.byte	0x08
	.zero		1


	//   ....[8]....
        /*2da4*/ 	.word	0x00000610
        /*2da8*/ 	.word	0x000000ff
        /*2dac*/ 	.word	0x00000050
        /*2db0*/ 	.short	0x0100
        /*2db2*/ 	.byte	0x10
	.zero		1


	//   ....[9]....
        /*2db4*/ 	.word	0x000006b0
        /*2db8*/ 	.word	0x000000ff
        /*2dbc*/ 	.word	0x00000058
        /*2dc0*/ 	.short	0x0100
        /*2dc2*/ 	.byte	0x10
	.zero		1


	//   ....[10]....
        /*2dc4*/ 	.word	0x000013b0
        /*2dc8*/ 	.word	0x00000003
        /*2dcc*/ 	.word	0x00000000
        /*2dd0*/ 	.short	0x010a
        /*2dd2*/ 	.byte	0x3f
	.zero		1


	//   ....[11]....
        /*2dd4*/ 	.word	0x000013f0
        /*2dd8*/ 	.word	0x00000003
        /*2ddc*/ 	.word	0x00000000
        /*2de0*/ 	.short	0x010a
        /*2de2*/ 	.byte	0x3f
	.zero		1


	//   ....[12]....
        /*2de4*/ 	.word	0x00004a00
        /*2de8*/ 	.word	0x000000ff
        /*2dec*/ 	.word	0x00000000
        /*2df0*/ 	.short	0x010a
        /*2df2*/ 	.byte	0x08
	.zero		1


	//   ....[13]....
        /*2df4*/ 	.word	0x00004a40
        /*2df8*/ 	.word	0x000000ff
        /*2dfc*/ 	.word	0x00000000
        /*2e00*/ 	.short	0x010a
        /*2e02*/ 	.byte	0x08
	.zero		1


	//   ....[14]....
        /*2e04*/ 	.word	0x00008b20
        /*2e08*/ 	.word	0x000000ff
        /*2e0c*/ 	.word	0x00000000
        /*2e10*/ 	.short	0x0101
        /*2e12*/ 	.byte	0x0c
	.zero		1


	//   ....[15]....
        /*2e14*/ 	.word	0x00008d10
        /*2e18*/ 	.word	0x000000ff
        /*2e1c*/ 	.word	0x00000000
        /*2e20*/ 	.short	0x0101
        /*2e22*/ 	.byte	0x04
	.zero		1


	//   ....[16]....
        /*2e24*/ 	.word	0x0001a0d0
        /*2e28*/ 	.word	0x0000000e
        /*2e2c*/ 	.word	0x00000020
        /*2e30*/ 	.short	0x010a
        /*2e32*/ 	.byte	0x3f
	.zero		1


	//   ....[17]....
        /*2e34*/ 	.word	0x0001a470
        /*2e38*/ 	.word	0x00000002
        /*2e3c*/ 	.word	0x00000058
        /*2e40*/ 	.short	0x0101
        /*2e42*/ 	.byte	0x3f
	.zero		1


	//   ....[18]....
        /*2e44*/ 	.word	0x0001abf0
        /*2e48*/ 	.word	0x00000005
        /*2e4c*/ 	.word	0x00000000
        /*2e50*/ 	.short	0x010a
        /*2e52*/ 	.byte	0x3f
	.zero		1


	//   ....[19]....
        /*2e54*/ 	.word	0x0001ac80
        /*2e58*/ 	.word	0x00000005
        /*2e5c*/ 	.word	0x00000000
        /*2e60*/ 	.short	0x010a
        /*2e62*/ 	.byte	0x3f
	.zero		1


	//   ....[20]....
        /*2e64*/ 	.word	0x0001ad10
        /*2e68*/ 	.word	0x00000005
        /*2e6c*/ 	.word	0x00000000
        /*2e70*/ 	.short	0x010a
        /*2e72*/ 	.byte	0x3f
	.zero		1


	//   ....[21]....
        /*2e74*/ 	.word	0x0001ada0
        /*2e78*/ 	.word	0x00000003
        /*2e7c*/ 	.word	0x00000000
        /*2e80*/ 	.short	0x010a
        /*2e82*/ 	.byte	0x3f
	.zero		1


	//   ....[22]....
        /*2e84*/ 	.word	0x0001ae00
        /*2e88*/ 	.word	0x00000003
        /*2e8c*/ 	.word	0x00000000
        /*2e90*/ 	.short	0x010a
        /*2e92*/ 	.byte	0x3f
	.zero		1


	//   ....[23]....
        /*2e94*/ 	.word	0x0001ae60
        /*2e98*/ 	.word	0x00000005
        /*2e9c*/ 	.word	0x00000000
        /*2ea0*/ 	.short	0x010a
        /*2ea2*/ 	.byte	0x3f
	.zero		1


	//   ....[24]....
        /*2ea4*/ 	.word	0x0001af30
        /*2ea8*/ 	.word	0x0000000e
        /*2eac*/ 	.word	0x00000020
        /*2eb0*/ 	.short	0x010a
        /*2eb2*/ 	.byte	0x3f
	.zero		1


	//   ....[25]....
        /*2eb4*/ 	.word	0x0001b000
        /*2eb8*/ 	.word	0x00000005
        /*2ebc*/ 	.word	0x00000000
        /*2ec0*/ 	.short	0x010a
        /*2ec2*/ 	.byte	0x3f
	.zero		1


	//   ....[26]....
        /*2ec4*/ 	.word	0x0001b050
        /*2ec8*/ 	.word	0x00000005
        /*2ecc*/ 	.word	0x00000000
        /*2ed0*/ 	.short	0x010a
        /*2ed2*/ 	.byte	0x3f
	.zero		1


	//   ....[27]....
        /*2ed4*/ 	.word	0x0001b0a0
        /*2ed8*/ 	.word	0x00000005
        /*2edc*/ 	.word	0x00000000
        /*2ee0*/ 	.short	0x010a
        /*2ee2*/ 	.byte	0x3f
	.zero		1


	//----- nvinfo : EIATTR_NUM_MBARRIERS
	.align		4
.L_37:
        /*2ee4*/ 	.byte	0x03, 0x38
        /*2ee6*/ 	.short	0x000a


	//----- nvinfo : EIATTR_EXIT_INSTR_OFFSETS
	.align		4
        /*2ee8*/ 	.byte	0x04, 0x1c
        /*2eea*/ 	.short	(.L_39 - .L_38)


	//   ....[0]....
.L_38:
        /*2eec*/ 	.word	0x00000710


	//   ....[1]....
        /*2ef0*/ 	.word	0x00001080


	//   ....[2]....
        /*2ef4*/ 	.word	0x00019660


	//   ....[3]....
        /*2ef8*/ 	.word	0x00019d60


	//   ....[4]....
        /*2efc*/ 	.word	0x0001adf0


	//----- nvinfo : EIATTR_MAX_THREADS
	.align		4
.L_39:
        /*2f00*/ 	.byte	0x04, 0x05
        /*2f02*/ 	.short	(.L_41 - .L_40)
.L_40:
        /*2f04*/ 	.word	0x00000180
        /*2f08*/ 	.word	0x00000001
        /*2f0c*/ 	.word	0x00000001


	//----- nvinfo : EIATTR_CRS_STACK_SIZE
	.align		4
.L_41:
        /*2f10*/ 	.byte	0x04, 0x1e
        /*2f12*/ 	.short	(.L_43 - .L_42)
.L_42:
        /*2f14*/ 	.word	0x00000000


	//----- nvinfo : EIATTR_CBANK_PARAM_SIZE
	.align		4
.L_43:
        /*2f18*/ 	.byte	0x03, 0x19
        /*2f1a*/ 	.short	0x0470


	//----- nvinfo : EIATTR_PARAM_CBANK
	.align		4
        /*2f1c*/ 	.byte	0x04, 0x0a
        /*2f1e*/ 	.short	(.L_45 - .L_44)
	.align		4
.L_44:
        /*2f20*/ 	.word	index@(.nv.constant0._ZN7cutlass13device_kernelINS_4gemm6kernel13GemmUniversalIN4cute5tupleIJiiiiEEENS1_10collective13CollectiveMmaINS1_34MainloopSm90TmaGmmaWarpSpecializedILi4ENS5_IJNS4_1CILi1EEESB_SB_EEENS1_35KernelTmaWarpSpecializedCooperativeEEENS5_IJNSA_ILi256EEESF_NSA_ILi32EEEEEENS_10tfloat32_tENS5_IJlSB_lEEESI_SJ_NS4_8TiledMMAINS4_8MMA_AtomIJNS4_4SM904GMMA30MMA_64x256x8_F32TF32TF32_SS_TNILNSN_7ScaleInE1ELSP_1EEEEEENS4_6LayoutINS5_IJNSA_ILi2EEESB_SB_EEENS5_IJSB_NSA_ILi0EEESV_EEEEENS5_IJNS4_10UnderscoreESY_SY_EEEEENS4_13SM90_TMA_LOADENS4_14ComposedLayoutINS4_7SwizzleILi3ELi4ELi3EEENS4_18smem_ptr_flag_bitsILi32EEENSS_INS5_IJNSA_ILi8EEESG_EEENS5_IJSG_SB_EEEEEEEvNS4_8identityES11_S1B_vS1C_EENS_8epilogue10collective6detail29Sm90TmaWarpSpecializedAdapterINS1F_15DefaultEpilogueISI_SJ_SJ_NS1E_6thread17LinearCombinationISI_Li1EffLNS1J_9ScaleType4KindE0ELNS_15FloatRoundStyleE2ESI_EENS1_15EpilogueDefaultEEEEEvvEEEEvNT_6ParamsE)
        /*2f24*/ 	.short	0x0210
        /*2f26*/ 	.short	0x0470


	//----- nvinfo : EIATTR_SW_WAR
	.align		4
.L_45:
        /*2f28*/ 	.byte	0x04, 0x36
        /*2f2a*/ 	.short	(.L_47 - .L_46)
.L_46:
        /*2f2c*/ 	.word	0x00000008
.L_47:


//--------------------- .nv.callgraph             --------------------------
	.section	.nv.callgraph,"",@"SHT_CUDA_CALLGRAPH"
	.align	4
	.sectionentsize	8
	.align		4
        /*0000*/ 	.word	0x00000000
	.align		4
        /*0004*/ 	.word	0xffffffff
	.align		4
        /*0008*/ 	.word	index@(_ZN7cutlass13device_kernelINS_4gemm6kernel13GemmUniversalIN4cute5tupleIJiiiiEEENS1_10collective13CollectiveMmaINS1_34MainloopSm90TmaGmmaWarpSpecializedILi4ENS5_IJNS4_1CILi1EEESB_SB_EEENS1_35KernelTmaWarpSpecializedCooperativeEEENS5_IJNSA_ILi256EEESF_NSA_ILi32EEEEEENS_10tfloat32_tENS5_IJlSB_lEEESI_SJ_NS4_8TiledMMAINS4_8MMA_AtomIJNS4_4SM904GMMA30MMA_64x256x8_F32TF32TF32_SS_TNILNSN_7ScaleInE1ELSP_1EEEEEENS4_6LayoutINS5_IJNSA_ILi2EEESB_SB_EEENS5_IJSB_NSA_ILi0EEESV_EEEEENS5_IJNS4_10UnderscoreESY_SY_EEEEENS4_13SM90_TMA_LOADENS4_14ComposedLayoutINS4_7SwizzleILi3ELi4ELi3EEENS4_18smem_ptr_flag_bitsILi32EEENSS_INS5_IJNSA_ILi8EEESG_EEENS5_IJSG_SB_EEEEEEEvNS4_8identityES11_S1B_vS1C_EENS_8epilogue10collective6detail29Sm90TmaWarpSpecializedAdapterINS1F_15DefaultEpilogueISI_SJ_SJ_NS1E_6thread17LinearCombinationISI_Li1EffLNS1J_9ScaleType4KindE0ELNS_15FloatRoundStyleE2ESI_EENS1_15EpilogueDefaultEEEEEvvEEEEvNT_6ParamsE)
	.align		4
        /*000c*/ 	.word	index@(__assertfail)
	.align		4
        /*0010*/ 	.word	0x00000000
	.align		4
        /*0014*/ 	.word	0xfffffffe
	.align		4
        /*0018*/ 	.word	0x00000000
	.align		4
        /*001c*/ 	.word	0xfffffffd
	.align		4
        /*0020*/ 	.word	0x00000000
	.align		4
        /*0024*/ 	.word	0xfffffffc


//--------------------- .nv.constant4             --------------------------
	.section	.nv.constant4,"a",@progbits
	.align	8
	.align		8
.nv.constant4:
        /*0000*/ 	.dword	__assertfail
	.align		8
        /*0008*/ 	.dword	__unnamed_1
	.align		8
        /*0010*/ 	.dword	_ZN40_INTERNAL_f7911000_4_k_cu_3da11a02_265544cuda3std3__45__cpo5beginE
	.align		8
        /*0018*/ 	.dword	_ZN40_INTERNAL_f7911000_4_k_cu_3da11a02_265544cuda3std3__45__cpo3endE
	.align		8
        /*0020*/ 	.dword	_ZN40_INTERNAL_f7911000_4_k_cu_3da11a02_265544cuda3std3__45__cpo6cbeginE
	.align		8
        /*0028*/ 	.dword	_ZN40_INTERNAL_f7911000_4_k_cu_3da11a02_265544cuda3std3__45__cpo4cendE
	.align		8
        /*0030*/ 	.dword	_ZN40_INTERNAL_f7911000_4_k_cu_3da11a02_265544cuda3std3__442_GLOBAL__N__f7911000_4_k_cu_3da11a02_265546ignoreE
	.align		8
        /*0038*/ 	.dword	_ZN40_INTERNAL_f7911000_4_k_cu_3da11a02_265544cuda3std3__419piecewise_constructE
	.align		8
        /*0040*/ 	.dword	_ZN40_INTERNAL_f7911000_4_k_cu_3da11a02_265544cuda3std3__48in_placeE
	.align		8
        /*0048*/ 	.dword	_ZN40_INTERNAL_f7911000_4_k_cu_3da11a02_265544cuda3std6ranges3__45__cpo4swapE
	.align		8
        /*0050*/ 	.dword	_ZN40_INTERNAL_f7911000_4_k_cu_3da11a02_265544cuda3std6ranges3__45__cpo9iter_moveE
	.align		8
        /*0058*/ 	.dword	_ZN40_INTERNAL_f7911000_4_k_cu_3da11a02_265544cute7productE
	.align		8
        /*0060*/ 	.dword	_ZN40_INTERNAL_f7911000_4_k_cu_3da11a02_265544cute1_E
	.align		8
        /*0068*/ 	.dword	$str$22
	.align		8
        /*0070*/ 	.dword	$str$23


//--------------------- .text._ZN7cutlass13device_kernelINS_4gemm6kernel13GemmUniversalIN4cute5tupleIJiiiiEEENS1_10collective13CollectiveMmaINS1_34MainloopSm90TmaGmmaWarpSpecializedILi4ENS5_IJNS4_1CILi1EEESB_SB_EEENS1_35KernelTmaWarpSpecializedCooperativeEEENS5_IJNSA_ILi256EEESF_NSA_ILi32EEEEEENS_10tfloat32_tENS5_IJlSB_lEEESI_SJ_NS4_8TiledMMAINS4_8MMA_AtomIJNS4_4SM904GMMA30MMA_64x256x8_F32TF32TF32_SS_TNILNSN_7ScaleInE1ELSP_1EEEEEENS4_6LayoutINS5_IJNSA_ILi2EEESB_SB_EEENS5_IJSB_NSA_ILi0EEESV_EEEEENS5_IJNS4_10UnderscoreESY_SY_EEEEENS4_13SM90_TMA_LOADENS4_14ComposedLayoutINS4_7SwizzleILi3ELi4ELi3EEENS4_18smem_ptr_flag_bitsILi32EEENSS_INS5_IJNSA_ILi8EEESG_EEENS5_IJSG_SB_EEEEEEEvNS4_8identityES11_S1B_vS1C_EENS_8epilogue10collective6detail29Sm90TmaWarpSpecializedAdapterINS1F_15DefaultEpilogueISI_SJ_SJ_NS1E_6thread17LinearCombinationISI_Li1EffLNS1J_9ScaleType4KindE0ELNS_15FloatRoundStyleE2ESI_EENS1_15EpilogueDefaultEEEEEvvEEEEvNT_6ParamsE --------------------------
	.section	.text._ZN7cutlass13device_kernelINS_4gemm6kernel13GemmUniversalIN4cute5tupleIJiiiiEEENS1_10collective13CollectiveMmaINS1_34MainloopSm90TmaGmmaWarpSpecializedILi4ENS5_IJNS4_1CILi1EEESB_SB_EEENS1_35KernelTmaWarpSpecializedCooperativeEEENS5_IJNSA_ILi256EEESF_NSA_ILi32EEEEEENS_10tfloat32_tENS5_IJlSB_lEEESI_SJ_NS4_8TiledMMAINS4_8MMA_AtomIJNS4_4SM904GMMA30MMA_64x256x8_F32TF32TF32_SS_TNILNSN_7ScaleInE1ELSP_1EEEEEENS4_6LayoutINS5_IJNSA_ILi2EEESB_SB_EEENS5_IJSB_NSA_ILi0EEESV_EEEEENS5_IJNS4_10UnderscoreESY_SY_EEEEENS4_13SM90_TMA_LOADENS4_14ComposedLayoutINS4_7SwizzleILi3ELi4ELi3EEENS4_18smem_ptr_flag_bitsILi32EEENSS_INS5_IJNSA_ILi8EEESG_EEENS5_IJSG_SB_EEEEEEEvNS4_8identityES11_S1B_vS1C_EENS_8epilogue10collective6detail29Sm90TmaWarpSpecializedAdapterINS1F_15DefaultEpilogueISI_SJ_SJ_NS1E_6thread17LinearCombinationISI_Li1EffLNS1J_9ScaleType4KindE0ELNS_15FloatRoundStyleE2ESI_EENS1_15EpilogueDefaultEEEEEvvEEEEvNT_6ParamsE,"ax",@progbits
	.align	128
.text._ZN7cutlass13device_kernelINS_4gemm6kernel13GemmUniversalIN4cute5tupleIJiiiiEEENS1_10collective13CollectiveMmaINS1_34MainloopSm90TmaGmmaWarpSpecializedILi4ENS5_IJNS4_1CILi1EEESB_SB_EEENS1_35KernelTmaWarpSpecializedCooperativeEEENS5_IJNSA_ILi256EEESF_NSA_ILi32EEEEEENS_10tfloat32_tENS5_IJlSB_lEEESI_SJ_NS4_8TiledMMAINS4_8MMA_AtomIJNS4_4SM904GMMA30MMA_64x256x8_F32TF32TF32_SS_TNILNSN_7ScaleInE1ELSP_1EEEEEENS4_6LayoutINS5_IJNSA_ILi2EEESB_SB_EEENS5_IJSB_NSA_ILi0EEESV_EEEEENS5_IJNS4_10UnderscoreESY_SY_EEEEENS4_13SM90_TMA_LOADENS4_14ComposedLayoutINS4_7SwizzleILi3ELi4ELi3EEENS4_18smem_ptr_flag_bitsILi32EEENSS_INS5_IJNSA_ILi8EEESG_EEENS5_IJSG_SB_EEEEEEEvNS4_8identityES11_S1B_vS1C_EENS_8epilogue10collective6detail29Sm90TmaWarpSpecializedAdapterINS1F_15DefaultEpilogueISI_SJ_SJ_NS1E_6thread17LinearCombinationISI_Li1EffLNS1J_9ScaleType4KindE0ELNS_15FloatRoundStyleE2ESI_EENS1_15EpilogueDefaultEEEEEvvEEEEvNT_6ParamsE:
        .type           _ZN7cutlass13device_kernelINS_4gemm6kernel13GemmUniversalIN4cute5tupleIJiiiiEEENS1_10collective13CollectiveMmaINS1_34MainloopSm90TmaGmmaWarpSpecializedILi4ENS5_IJNS4_1CILi1EEESB_SB_EEENS1_35KernelTmaWarpSpecializedCooperativeEEENS5_IJNSA_ILi256EEESF_NSA_ILi32EEEEEENS_10tfloat32_tENS5_IJlSB_lEEESI_SJ_NS4_8TiledMMAINS4_8MMA_AtomIJNS4_4SM904GMMA30MMA_64x256x8_F32TF32TF32_SS_TNILNSN_7ScaleInE1ELSP_1EEEEEENS4_6LayoutINS5_IJNSA_ILi2EEESB_SB_EEENS5_IJSB_NSA_ILi0EEESV_EEEEENS5_IJNS4_10UnderscoreESY_SY_EEEEENS4_13SM90_TMA_LOADENS4_14ComposedLayoutINS4_7SwizzleILi3ELi4ELi3EEENS4_18smem_ptr_flag_bitsILi32EEENSS_INS5_IJNSA_ILi8EEESG_EEENS5_IJSG_SB_EEEEEEEvNS4_8identityES11_S1B_vS1C_EENS_8epilogue10collective6detail29Sm90TmaWarpSpecializedAdapterINS1F_15DefaultEpilogueISI_SJ_SJ_NS1E_6thread17LinearCombinationISI_Li1EffLNS1J_9ScaleType4KindE0ELNS_15FloatRoundStyleE2ESI_EENS1_15EpilogueDefaultEEEEEvvEEEEvNT_6ParamsE,@function
        .size           _ZN7cutlass13device_kernelINS_4gemm6kernel13GemmUniversalIN4cute5tupleIJiiiiEEENS1_10collective13CollectiveMmaINS1_34MainloopSm90TmaGmmaWarpSpecializedILi4ENS5_IJNS4_1CILi1EEESB_SB_EEENS1_35KernelTmaWarpSpecializedCooperativeEEENS5_IJNSA_ILi256EEESF_NSA_ILi32EEEEEENS_10tfloat32_tENS5_IJlSB_lEEESI_SJ_NS4_8TiledMMAINS4_8MMA_AtomIJNS4_4SM904GMMA30MMA_64x256x8_F32TF32TF32_SS_TNILNSN_7ScaleInE1ELSP_1EEEEEENS4_6LayoutINS5_IJNSA_ILi2EEESB_SB_EEENS5_IJSB_NSA_ILi0EEESV_EEEEENS5_IJNS4_10UnderscoreESY_SY_EEEEENS4_13SM90_TMA_LOADENS4_14ComposedLayoutINS4_7SwizzleILi3ELi4ELi3EEENS4_18smem_ptr_flag_bitsILi32EEENSS_INS5_IJNSA_ILi8EEESG_EEENS5_IJSG_SB_EEEEEEEvNS4_8identityES11_S1B_vS1C_EENS_8epilogue10collective6detail29Sm90TmaWarpSpecializedAdapterINS1F_15DefaultEpilogueISI_SJ_SJ_NS1E_6thread17LinearCombinationISI_Li1EffLNS1J_9ScaleType4KindE0ELNS_15FloatRoundStyleE2ESI_EENS1_15EpilogueDefaultEEEEEvvEEEEvNT_6ParamsE,(.L_x_576 - _ZN7cutlass13device_kernelINS_4gemm6kernel13GemmUniversalIN4cute5tupleIJiiiiEEENS1_10collective13CollectiveMmaINS1_34MainloopSm90TmaGmmaWarpSpecializedILi4ENS5_IJNS4_1CILi1EEESB_SB_EEENS1_35KernelTmaWarpSpecializedCooperativeEEENS5_IJNSA_ILi256EEESF_NSA_ILi32EEEEEENS_10tfloat32_tENS5_IJlSB_lEEESI_SJ_NS4_8TiledMMAINS4_8MMA_AtomIJNS4_4SM904GMMA30MMA_64x256x8_F32TF32TF32_SS_TNILNSN_7ScaleInE1ELSP_1EEEEEENS4_6LayoutINS5_IJNSA_ILi2EEESB_SB_EEENS5_IJSB_NSA_ILi0EEESV_EEEEENS5_IJNS4_10UnderscoreESY_SY_EEEEENS4_13SM90_TMA_LOADENS4_14ComposedLayoutINS4_7SwizzleILi3ELi4ELi3EEENS4_18smem_ptr_flag_bitsILi32EEENSS_INS5_IJNSA_ILi8EEESG_EEENS5_IJSG_SB_EEEEEEEvNS4_8identityES11_S1B_vS1C_EENS_8epilogue10collective6detail29Sm90TmaWarpSpecializedAdapterINS1F_15DefaultEpilogueISI_SJ_SJ_NS1E_6thread17LinearCombinationISI_Li1EffLNS1J_9ScaleType4KindE0ELNS_15FloatRoundStyleE2ESI_EENS1_15EpilogueDefaultEEEEEvvEEEEvNT_6ParamsE)
        .other          _ZN7cutlass13device_kernelINS_4gemm6kernel13GemmUniversalIN4cute5tupleIJiiiiEEENS1_10collective13CollectiveMmaINS1_34MainloopSm90TmaGmmaWarpSpecializedILi4ENS5_IJNS4_1CILi1EEESB_SB_EEENS1_35KernelTmaWarpSpecializedCooperativeEEENS5_IJNSA_ILi256EEESF_NSA_ILi32EEEEEENS_10tfloat32_tENS5_IJlSB_lEEESI_SJ_NS4_8TiledMMAINS4_8MMA_AtomIJNS4_4SM904GMMA30MMA_64x256x8_F32TF32TF32_SS_TNILNSN_7ScaleInE1ELSP_1EEEEEENS4_6LayoutINS5_IJNSA_ILi2EEESB_SB_EEENS5_IJSB_NSA_ILi0EEESV_EEEEENS5_IJNS4_10UnderscoreESY_SY_EEEEENS4_13SM90_TMA_LOADENS4_14ComposedLayoutINS4_7SwizzleILi3ELi4ELi3EEENS4_18smem_ptr_flag_bitsILi32EEENSS_INS5_IJNSA_ILi8EEESG_EEENS5_IJSG_SB_EEEEEEEvNS4_8identityES11_S1B_vS1C_EENS_8epilogue10collective6detail29Sm90TmaWarpSpecializedAdapterINS1F_15DefaultEpilogueISI_SJ_SJ_NS1E_6thread17LinearCombinationISI_Li1EffLNS1J_9ScaleType4KindE0ELNS_15FloatRoundStyleE2ESI_EENS1_15EpilogueDefaultEEEEEvvEEEEvNT_6ParamsE,@"STO_CUDA_ENTRY STV_DEFAULT"
_ZN7cutlass13device_kernelINS_4gemm6kernel13GemmUniversalIN4cute5tupleIJiiiiEEENS1_10collective13CollectiveMmaINS1_34MainloopSm90TmaGmmaWarpSpecializedILi4ENS5_IJNS4_1CILi1EEESB_SB_EEENS1_35KernelTmaWarpSpecializedCooperativeEEENS5_IJNSA_ILi256EEESF_NSA_ILi32EEEEEENS_10tfloat32_tENS5_IJlSB_lEEESI_SJ_NS4_8TiledMMAINS4_8MMA_AtomIJNS4_4SM904GMMA30MMA_64x256x8_F32TF32TF32_SS_TNILNSN_7ScaleInE1ELSP_1EEEEEENS4_6LayoutINS5_IJNSA_ILi2EEESB_SB_EEENS5_IJSB_NSA_ILi0EEESV_EEEEENS5_IJNS4_10UnderscoreESY_SY_EEEEENS4_13SM90_TMA_LOADENS4_14ComposedLayoutINS4_7SwizzleILi3ELi4ELi3EEENS4_18smem_ptr_flag_bitsILi32EEENSS_INS5_IJNSA_ILi8EEESG_EEENS5_IJSG_SB_EEEEEEEvNS4_8identityES11_S1B_vS1C_EENS_8epilogue10collective6detail29Sm90TmaWarpSpecializedAdapterINS1F_15DefaultEpilogueISI_SJ_SJ_NS1E_6thread17LinearCombinationISI_Li1EffLNS1J_9ScaleType4KindE0ELNS_15FloatRoundStyleE2ESI_EENS1_15EpilogueDefaultEEEEEvvEEEEvNT_6ParamsE:
[----:B------:R-:W0:Y:S02]  /*0000*/  LDC R1, c[0x0][0x28] ;  /* 0x00000a00ff017b82 */ /* 0x000e240000000800 */
[----:B0-----:R-:W-:Y:S01]  /*0010*/  VIADD R1, R1, 0xfffff878 ;  /* 0xfffff87801017836 */ /* 0x001fe20000000000 */
[----:B------:R-:W0:Y:S01]  /*0020*/  S2R R2, SR_TID.X ;  /* 0x0000000000027919 */ /* 0x000e220000002100 */
[----:B------:R-:W-:Y:S01]  /*0030*/  ELECT P0, URZ, PT ;  /* 0x00000000003f782f */ /* 0x000fe20003800000 */
[----:B------:R-:W-:Y:S01]  /*0040*/  BSSY B0, `(.L_x_0) ;  /* 0x0000015000007945 */ /* 0x000fe20003800000 */
[--C-:B0-----:R-:W-:Y:S02]  /*0050*/  SHF.R.U32.HI R0, RZ, 0x5, R2.reuse ;  /* 0x00000005ff007819 */ /* 0x101fe40000011602 */
[----:B------:R-:W-:-:S03]  /*0060*/  SHF.R.U32.HI R162, RZ, 0x7, R2 ;  /* 0x00000007ffa27819 */ /* 0x000fc60000011602 */
[----:B------:R-:W0:Y:S04]  /*0070*/  SHFL.IDX PT, R3, R0, RZ, 0x1f ;  /* 0x00001fff00037589 */ /* 0x000e2800000e0000 */
[----:B------:R-:W1:Y:S01]  /*0080*/  SHFL.IDX PT, R2, R162, RZ, 0x1f ;  /* 0x00001fffa2027589 */ /* 0x000e6200000e0000 */
[----:B0-----:R-:W-:Y:S02]  /*0090*/  R2UR UR10, R3 ;  /* 0x00000000030a72ca */ /* 0x001fe400000e0000 */
[----:B-1----:R-:W-:-:S11]  /*00a0*/  R2UR UR5, R2 ;  /* 0x00000000020572ca */ /* 0x002fd600000e0000 */
[----:B------:R-:W-:Y:S02]  /*00b0*/  USHF.R.S32.HI UR4, URZ, 0x1f, UR10 ;  /* 0x0000001f3f047899 */ /* 0x000fe4000801140a */
[----:B------:R-:W-:Y:S02]  /*00c0*/  ISETP.NE.OR P0, PT, RZ, UR10, !P0 ;  /* 0x0000000aff007c0c */ /* 0x000fe4000c705670 */
[----:B------:R-:W-:-:S04]  /*00d0*/  ULEA.HI UR4, UR4, UR10, URZ, 0x2 ;  /* 0x0000000a04047291 */ /* 0x000fc8000f8f103f */
[----:B------:R-:W-:-:S04]  /*00e0*/  ULOP3.LUT UR4, UR4, 0xfffffffc, URZ, 0xc0, !UPT ;  /* 0xfffffffc04047892 */ /* 0x000fc8000f8ec03f */
[----:B------:R-:W-:-:S03]  /*00f0*/  UIADD3 UR10, UR10, -UR4, URZ ;  /* 0x800000040a0a7290 */ /* 0x000fc6000fffe03f */
[----:B------:R-:W-:Y:S09]  /*0100*/  @P0 BRA `(.L_x_1) ;  /* 0x0000000000200947 */ /* 0x000ff20003800000 */
[----:B------:R-:W-:Y:S02]  /*0110*/  ULDC.64 UR6, c[0x0][0x198] ;  /* 0x0000660000067ab9 */ /* 0x000fe40000000a00 */
[----:B------:R-:W-:Y:S02]  /*0120*/  UIADD3 UR8, UP0, UR6, 0xf0, URZ ;  /* 0x000000f006087890 */ /* 0x000fe4000ff1e03f */
[----:B------:R-:W-:Y:S02]  /*0130*/  UIADD3 UR6, UP1, UR6, 0x1f0, URZ ;  /* 0x000001f006067890 */ /* 0x000fe4000ff3e03f */
[----:B------:R-:W-:Y:S02]  /*0140*/  UIADD3.X UR9, URZ, UR7, URZ, UP0, !UPT ;  /* 0x000000073f097290 */ /* 0x000fe400087fe43f */
[----:B------:R-:W-:-:S07]  /*0150*/  UIADD3.X UR7, URZ, UR7, URZ, UP1, !UPT ;  /* 0x000000073f077290 */ /* 0x000fce0008ffe43f */
[----:B------:R0:W-:Y:S02]  /*0160*/  UTMACCTL.PF [UR8] ;  /* 0x00000000080079b9 */ /* 0x0001e40008040000 */
[----:B------:R0:W-:Y:S02]  /*0170*/  UTMACCTL.PF [UR6] ;  /* 0x00000000060079b9 */ /* 0x0001e40008040000 */
[----:B0-----:R-:W-:Y:S01]  /*0180*/  NOP ;  /* 0x0000000000007918 */ /* 0x001fe20000000000 */
.L_x_1:
[----:B------:R-:W-:Y:S05]  /*0190*/  BSYNC B0 ;  /* 0x0000000000007941 */ /* 0x000fea0003800000 */
.L_x_0:
[----:B------:R-:W0:Y:S01]  /*01a0*/  SHFL.IDX PT, R2, R0, RZ, 0x1f ;  /* 0x00001fff00027589 */ /* 0x000e2200000e0000 */
[----:B------:R-:W-:Y:S01]  /*01b0*/  UISETP.NE.AND UP0, UPT, UR10, 0x3, UPT ;  /* 0x000000030a00788c */ /* 0x000fe2000bf05270 */
[----:B------:R-:W-:Y:S01]  /*01c0*/  ISETP.NE.AND P1, PT, RZ, UR5, PT ;  /* 0x00000005ff007c0c */ /* 0x000fe2000bf25270 */
[----:B------:R-:W-:Y:S02]  /*01d0*/  UIADD3 UR18, UR5, -0x1, URZ ;  /* 0xffffffff05127890 */ /* 0x000fe4000fffe03f */
[----:B------:R-:W-:Y:S02]  /*01e0*/  UISETP.EQ.OR UP0, UPT, UR10, URZ, !UP0 ;  /* 0x0000003f0a00728c */ /* 0x000fe4000c702670 */
[----:B------:R-:W-:Y:S02]  /*01f0*/  UISETP.GE.U32.AND UP1, UPT, UR18, 0x2, UPT ;  /* 0x000000021200788c */ /* 0x000fe4000bf26070 */
[----:B------:R-:W-:-:S04]  /*0200*/  UISETP.EQ.AND UP0, UPT, UR5, URZ, UP0 ;  /* 0x0000003f0500728c */ /* 0x000fc80008702270 */
[----:B------:R-:W-:-:S04]  /*0210*/  USEL UR40, URZ, 0x1, !UP0 ;  /* 0x000000013f287887 */ /* 0x000fc8000c000000 */
[----:B------:R-:W-:Y:S01]  /*0220*/  USEL UR40, UR40, 0x2, UP1 ;  /* 0x0000000228287887 */ /* 0x000fe20008800000 */
[----:B0-----:R-:W-:-:S13]  /*0230*/  ISETP.NE.AND P0, PT, R2, RZ, PT ;  /* 0x000000ff0200720c */ /* 0x001fda0003f05270 */
[----:B------:R-:W-:Y:S05]  /*0240*/  @P0 BRA `(.L_x_2) ;  /* 0x0000000000580947 */ /* 0x000fea0003800000 */
[----:B------:R-:W0:Y:S01]  /*0250*/  S2UR UR8, SR_CgaCtaId ;  /* 0x00000000000879c3 */ /* 0x000e220000008800 */
[----:B------:R-:W-:Y:S01]  /*0260*/  UMOV UR4, 0x400 ;  /* 0x0000040000047882 */ /* 0x000fe20000000000 */
[----:B------:R-:W-:Y:S01]  /*0270*/  UMOV UR5, 0x1 ;  /* 0x0000000100057882 */ /* 0x000fe20000000000 */
[----:B------:R-:W-:Y:S01]  /*0280*/  UMOV UR6, 0x100 ;  /* 0x0000010000067882 */ /* 0x000fe20000000000 */
[----:B------:R-:W-:Y:S01]  /*0290*/  ELECT P0, URZ, PT ;  /* 0x00000000003f782f */ /* 0x000fe20003800000 */
[----:B------:R-:W-:-:S04]  /*02a0*/  UIADD3 UR6, -UR6, 0x100000, URZ ;  /* 0x0010000006067890 */ /* 0x000fc8000fffe13f */
[----:B------:R-:W-:Y:S02]  /*02b0*/  USHF.L.U32 UR7, UR6, 0xb, URZ ;  /* 0x0000000b06077899 */ /* 0x000fe4000800063f */
[----:B------:R-:W-:Y:S02]  /*02c0*/  USHF.L.U32 UR6, UR6, 0x1, URZ ;  /* 0x0000000106067899 */ /* 0x000fe4000800063f */
[----:B0-----:R-:W-:Y:S02]  /*02d0*/  ULEA UR8, UR8, UR4, 0x18 ;  /* 0x0000000408087291 */ /* 0x001fe4000f8ec03f */
[----:B------:R-:W-:-:S04]  /*02e0*/  UIADD3 UR4, -UR5, 0x100000, URZ ;  /* 0x0010000005047890 */ /* 0x000fc8000fffe13f */
[----:B------:R-:W-:Y:S02]  /*02f0*/  USHF.L.U32 UR5, UR4, 0xb, URZ ;  /* 0x0000000b04057899 */ /* 0x000fe4000800063f */
[----:B------:R-:W-:Y:S01]  /*0300*/  USHF.L.U32 UR4, UR4, 0x1, URZ ;  /* 0x0000000104047899 */ /* 0x000fe2000800063f */
[----:B------:R-:W0:Y:S11]  /*0310*/  FENCE.VIEW.ASYNC.S ;  /* 0x00000000000073c6 */ /* 0x000e360000000000 */
[----:B0-----:R0:W1:Y:S01]  /*0320*/  SYNCS.EXCH.64 URZ, [UR8], UR4 ;  /* 0x00000004083f75b2 */ /* 0x0010620008000100 */
[----:B------:R0:W2:Y:S01]  /*0330*/  SYNCS.EXCH.64 URZ, [UR8+0x20], UR6 ;  /* 0x00002006083f75b2 */ /* 0x0000a20008000100 */
[----:B------:R0:W3:Y:S01]  /*0340*/  SYNCS.EXCH.64 URZ, [UR8+0x8], UR4 ;  /* 0x00000804083f75b2 */ /* 0x0000e20008000100 */
[----:B------:R0:W4:Y:S01]  /*0350*/  SYNCS.EXCH.64 URZ, [UR8+0x28], UR6 ;  /* 0x00002806083f75b2 */ /* 0x0001220008000100 */
[----:B------:R0:W0:Y:S01]  /*0360*/  SYNCS.EXCH.64 URZ, [UR8+0x10], UR4 ;  /* 0x00001004083f75b2 */ /* 0x0000220008000100 */
[----:B------:R0:W0:Y:S01]  /*0370*/  SYNCS.EXCH.64 URZ, [UR8+0x30], UR6 ;  /* 0x00003006083f75b2 */ /* 0x0000220008000100 */
[----:B------:R0:W0:Y:S01]  /*0380*/  SYNCS.EXCH.64 URZ, [UR8+0x18], UR4 ;  /* 0x00001804083f75b2 */ /* 0x0000220008000100 */
[----:B------:R0:W0:Y:S01]  /*0390*/  SYNCS.EXCH.64 URZ, [UR8+0x38], UR6 ;  /* 0x00003806083f75b2 */ /* 0x0000220008000100 */
[----:B------:R-:W-:Y:S01]  /*03a0*/  NOP ;  /* 0x0000000000007918 */ /* 0x000fe20000000000 */
.L_x_2:
[----:B------:R-:W5:Y:S01]  /*03b0*/  SHFL.IDX PT, R0, R0, RZ, 0x1f ;  /* 0x00001fff00007589 */ /* 0x000f6200000e0000 */
[----:B------:R-:W-:Y:S01]  /*03c0*/  ELECT P0, URZ, PT ;  /* 0x00000000003f782f */ /* 0x000fe20003800000 */
[----:B------:R-:W1:Y:S01]  /*03d0*/  S2UR UR17, SR_CTAID.Y ;  /* 0x00000000001179c3 */ /* 0x000e620000002600 */
[----:B0-----:R-:W-:Y:S01]  /*03e0*/  ULDC UR5, c[0x0][0x65c] ;  /* 0x0001970000057ab9 */ /* 0x001fe20000000800 */
[----:B------:R-:W-:Y:S01]  /*03f0*/  UMOV UR12, 0x20 ;  /* 0x00000020000c7882 */ /* 0x000fe20000000000 */
[----:B------:R-:W-:Y:S01]  /*0400*/  UISETP.NE.AND UP2, UPT, UR5, 0x1, UPT ;  /* 0x000000010500788c */ /* 0x000fe2000bf45270 */
[----:B------:R-:W-:Y:S01]  /*0410*/  NOP ;  /* 0x0000000000007918 */ /* 0x000fe20000000000 */
[----:B------:R-:W-:Y:S02]  /*0420*/  NOP ;  /* 0x0000000000007918 */ /* 0x000fe40000000000 */
[----:B------:R-:W-:Y:S01]  /*0430*/  UP2UR UR45, UPR, URZ, 0x4 ;  /* 0x000000043f2d7883 */ /* 0x000fe20008000000 */
[----:B------:R-:W0:Y:S01]  /*0440*/  S2UR UR4, SR_CTAID.X ;  /* 0x00000000000479c3 */ /* 0x000e220000002500 */
[----:B------:R-:W-:-:S02]  /*0450*/  PLOP3.LUT P3, PT, PT, PT, UP2, 0x80, 0x0 ;  /* 0x000000000000781c */ /* 0x000fc40003f6f028 */
[----:B------:R-:W-:Y:S02]  /*0460*/  PLOP3.LUT P2, PT, PT, PT, UP2, 0x80, 0x0 ;  /* 0x000000000000781c */ /* 0x000fe40003f4f028 */
[----:B------:R-:W-:Y:S01]  /*0470*/  PLOP3.LUT P4, PT, PT, PT, UP2, 0x80, 0x0 ;  /* 0x000000000000781c */ /* 0x000fe20003f8f028 */
[----:B------:R-:W-:Y:S01]  /*0480*/  @UP2 ULDC UR14, c[0x0][0x10] ;  /* 0x00000400000e2ab9 */ /* 0x000fe20000000800 */
[----:B------:R-:W-:Y:S01]  /*0490*/  @UP2 UMOV UR9, URZ ;  /* 0x0000003f00092c82 */ /* 0x000fe20008000000 */
[----:B------:R-:W-:Y:S01]  /*04a0*/  @!UP2 ULDC UR11, c[0x0][0xc] ;  /* 0x00000300000baab9 */ /* 0x000fe20000000800 */
[----:B-----5:R-:W-:Y:S01]  /*04b0*/  ISETP.NE.OR P0, PT, R0, RZ, !P0 ;  /* 0x000000ff0000720c */ /* 0x020fe20004705670 */
[----:B-1----:R-:W-:Y:S02]  /*04c0*/  @UP2 UMOV UR7, UR17 ;  /* 0x0000001100072c82 */ /* 0x002fe40008000000 */
[----:B------:R-:W-:Y:S01]  /*04d0*/  @UP2 UMOV UR8, UR7 ;  /* 0x0000000700082c82 */ /* 0x000fe20008000000 */
[----:B------:R-:W-:Y:S01]  /*04e0*/  @!UP2 UMOV UR7, UR17 ;  /* 0x000000110007ac82 */ /* 0x000fe20008000000 */
[----:B0-----:R-:W-:-:S08]  /*04f0*/  @UP2 UIMAD.WIDE.U32 UR14, UR4, UR14, UR8 ;  /* 0x0000000e040e22a5 */ /* 0x001fd0000f8e0008 */
[----:B------:R-:W-:Y:S01]  /*0500*/  VOTEU.ALL UP0, P0 ;  /* 0x00000000003f7886 */ /* 0x000fe20000000000 */
[----:B------:R-:W-:Y:S01]  /*0510*/  VOTEU.ALL UP1, P0 ;  /* 0x00000000003f7886 */ /* 0x000fe20000020000 */
[----:B------:R-:W-:-:S03]  /*0520*/  IMAD.U32 R2, RZ, RZ, UR14 ;  /* 0x0000000eff027e24 */ /* 0x000fc6000f8e00ff */
[----:B------:R-:W0:Y:S01]  /*0530*/  @!UP0 S2UR UR6, SR_CgaCtaId ;  /* 0x00000000000689c3 */ /* 0x000e220000008800 */
[----:B------:R-:W-:Y:S01]  /*0540*/  @!UP0 UMOV UR5, 0x400 ;  /* 0x0000040000058882 */ /* 0x000fe20000000000 */
[----:B------:R-:W-:-:S04]  /*0550*/  @!UP0 UIADD3 UR12, -UR12, 0x100000, URZ ;  /* 0x001000000c0c8890 */ /* 0x000fc8000fffe13f */
[----:B------:R-:W-:Y:S02]  /*0560*/  @!UP0 USHF.L.U32 UR13, UR12, 0xb, URZ ;  /* 0x0000000b0c0d8899 */ /* 0x000fe4000800063f */
[----:B------:R-:W-:Y:S01]  /*0570*/  @!UP0 USHF.L.U32 UR12, UR12, 0x1, URZ ;  /* 0x000000010c0c8899 */ /* 0x000fe2000800063f */
[----:B------:R-:W-:Y:S01]  /*0580*/  IMAD.U32 R3, RZ, RZ, UR15 ;  /* 0x0000000fff037e24 */ /* 0x000fe2000f8e00ff */
[----:B0-----:R-:W-:Y:S01]  /*0590*/  @!UP0 ULEA UR16, UR6, UR5, 0x18 ;  /* 0x0000000506108291 */ /* 0x001fe2000f8ec03f */
[----:B------:R-:W-:Y:S01]  /*05a0*/  VOTEU.ALL UP0, P0 ;  /* 0x00000000003f7886 */ /* 0x000fe20000000000 */
[----:B------:R-:W-:Y:S01]  /*05b0*/  PLOP3.LUT P0, PT, PT, PT, UP2, 0x80, 0x0 ;  /* 0x000000000000781c */ /* 0x000fe20003f0f028 */
[----:B------:R-:W-:Y:S01]  /*05c0*/  UMOV UR5, URZ ;  /* 0x0000003f00057c82 */ /* 0x000fe20008000000 */
[----:B------:R-:W-:Y:S01]  /*05d0*/  @UP2 UMOV UR6, URZ ;  /* 0x0000003f00062c82 */ /* 0x000fe20008000000 */
[----:B------:R-:W-:Y:S02]  /*05e0*/  @!UP2 UIMAD.WIDE.U32 UR8, UR11, UR7, UR4 ;  /* 0x000000070b08a2a5 */ /* 0x000fe4000f8e0004 */
[----:B------:R-:W-:Y:S01]  /*05f0*/  @UP2 UIADD3 UR6, UR15, UR6, URZ ;  /* 0x000000060f062290 */ /* 0x000fe2000fffe03f */
[----:B------:R-:W0:Y:S04]  /*0600*/  FENCE.VIEW.ASYNC.S ;  /* 0x00000000000073c6 */ /* 0x000e280000000000 */
[----:B0-----:R0:W2:Y:S01]  /*0610*/  @!UP0 SYNCS.EXCH.64 URZ, [UR16+0x50], UR12 ;  /* 0x0000500c103f85b2 */ /* 0x0010a20008000100 */
[----:B------:R-:W-:-:S02]  /*0620*/  IMAD.U32 R5, RZ, RZ, UR9 ;  /* 0x00000009ff057e24 */ /* 0x000fc4000f8e00ff */
[----:B------:R-:W-:Y:S02]  /*0630*/  @P2 IMAD.U32 R17, RZ, RZ, UR6 ;  /* 0x00000006ff112e24 */ /* 0x000fe4000f8e00ff */
[----:B------:R-:W-:Y:S02]  /*0640*/  @P0 IMAD.MOV.U32 R6, RZ, RZ, R2 ;  /* 0x000000ffff060224 */ /* 0x000fe400078e0002 */
[----:B------:R-:W-:Y:S02]  /*0650*/  IMAD.U32 R2, RZ, RZ, UR8 ;  /* 0x00000008ff027e24 */ /* 0x000fe4000f8e00ff */
[----:B------:R-:W-:Y:S02]  /*0660*/  IMAD.U32 R3, RZ, RZ, UR9 ;  /* 0x00000009ff037e24 */ /* 0x000fe4000f8e00ff */
[----:B------:R-:W-:Y:S02]  /*0670*/  @!P3 IMAD.MOV.U32 R6, RZ, RZ, R2 ;  /* 0x000000ffff06b224 */ /* 0x000fe400078e0002 */
[----:B------:R-:W-:-:S02]  /*0680*/  IMAD.U32 R4, RZ, RZ, UR8 ;  /* 0x00000008ff047e24 */ /* 0x000fc4000f8e00ff */
[----:B------:R-:W-:Y:S01]  /*0690*/  @!P4 IMAD.MOV.U32 R17, RZ, RZ, R5 ;  /* 0x000000ffff11c224 */ /* 0x000fe200078e0005 */
[----:B------:R0:W-:Y:S01]  /*06a0*/  STL [R1+0x200], R6 ;  /* 0x0002000601007387 */ /* 0x0001e20000100800 */
[----:B------:R0:W2:Y:S01]  /*06b0*/  @!UP1 SYNCS.EXCH.64 URZ, [UR16+0x58], UR12 ;  /* 0x0000580c103f95b2 */ /* 0x0000a20008000100 */
[----:B------:R-:W-:Y:S01]  /*06c0*/  NOP ;  /* 0x0000000000007918 */ /* 0x000fe20000000000 */
[----:B--234-:R-:W-:Y:S06]  /*06d0*/  BAR.SYNC.DEFER_BLOCKING 0x0 ;  /* 0x0000000000007b1d */ /* 0x01cfec0000010000 */
[----:B------:R-:W-:Y:S05]  /*06e0*/  @!P1 BRA `(.L_x_3) ;  /* 0x0000018c00e09947 */ /* 0x000fea0003800000 */
[----:B------:R-:W-:-:S06]  /*06f0*/  UISETP.GT.U32.AND UP0, UPT, UR18, 0x1, UPT ;  /* 0x000000011200788c */ /* 0x000fcc000bf04070 */
[----:B------:R-:W-:-:S13]  /*0700*/  PLOP3.LUT P0, PT, PT, PT, UP0, 0x80, 0x0 ;  /* 0x000000000000781c */ /* 0x000fda0003f0f008 */
[----:B0-----:R-:W-:Y:S05]  /*0710*/  @P0 EXIT ;  /* 0x000000000000094d */ /* 0x001fea0003800000 */
[----:B------:R-:W-:Y:S01]  /*0720*/  ULDC.64 UR8, c[0x0][0x650] ;  /* 0x0001940000087ab9 */ /* 0x000fe20000000a00 */
[----:B------:R-:W-:Y:S01]  /*0730*/  UMOV UR41, 0xffffffff ;  /* 0xffffffff00297882 */ /* 0x000fe20000000000 */
[----:B------:R-:W-:Y:S01]  /*0740*/  ISETP.GE.U32.AND P0, PT, R6, UR8, PT ;  /* 0x0000000806007c0c */ /* 0x000fe2000bf06070 */
[----:B------:R-:W-:Y:S01]  /*0750*/  UMOV UR42, 0xffffffff ;  /* 0xffffffff002a7882 */ /* 0x000fe20000000000 */
[----:B------:R-:W-:Y:S01]  /*0760*/  UMOV UR43, 0xffffffff ;  /* 0xffffffff002b7882 */ /* 0x000fe20000000000 */
[----:B------:R-:W-:Y:S02]  /*0770*/  PRMT R0, RZ, 0x7610, R0 ;  /* 0x00007610ff007816 */ /* 0x000fe40000000000 */
[----:B------:R-:W-:-:S13]  /*0780*/  ISETP.GE.U32.AND.EX P0, PT, R17, UR9, PT, P0 ;  /* 0x0000000911007c0c */ /* 0x000fda000bf06100 */
[----:B------:R-:W-:Y:S05]  /*0790*/  @P0 BRA `(.L_x_4) ;  /* 0x0000000400800947 */ /* 0x000fea0003800000 */
[----:B------:R-:W-:Y:S01]  /*07a0*/  I2FP.F32.U32 R0, UR4 ;  /* 0x0000000400007c45 */ /* 0x000fe20008201000 */
[----:B------:R-:W-:Y:S01]  /*07b0*/  ULDC.64 UR16, c[0x0][0x628] ;  /* 0x00018a0000107ab9 */ /* 0x000fe20000000a00 */
[----:B------:R-:W-:Y:S01]  /*07c0*/  ULDC UR6, c[0x0][0x150] ;  /* 0x0000540000067ab9 */ /* 0x000fe20000000800 */
[----:B------:R-:W-:Y:S01]  /*07d0*/  ISETP.NE.U32.AND P0, PT, RZ, UR16, PT ;  /* 0x00000010ff007c0c */ /* 0x000fe2000bf05070 */
[----:B------:R-:W-:Y:S01]  /*07e0*/  ULDC UR15, c[0x0][0x630] ;  /* 0x00018c00000f7ab9 */ /* 0x000fe20000000800 */
[----:B------:R-:W-:Y:S01]  /*07f0*/  FMUL R0, R0, UR6 ;  /* 0x0000000600007c20 */ /* 0x000fe20008400000 */
[----:B------:R-:W-:Y:S01]  /*0800*/  R2UR UR18, R6 ;  /* 0x00000000061272ca */ /* 0x000fe200000e0000 */
[----:B------:R-:W-:Y:S01]  /*0810*/  ULDC UR20, c[0x0][0x154] ;  /* 0x0000550000147ab9 */ /* 0x000fe20000000800 */
[----:B------:R-:W-:Y:S01]  /*0820*/  ISETP.NE.AND.EX P0, PT, RZ, UR17, PT, P0 ;  /* 0x00000011ff007c0c */ /* 0x000fe2000bf05300 */
[----:B------:R0:W1:Y:S01]  /*0830*/  F2I.U32.TRUNC.NTZ R2, R0 ;  /* 0x0000000000027305 */ /* 0x000062000020f000 */
[----:B------:R-:W-:-:S02]  /*0840*/  R2UR UR19, R17 ;  /* 0x00000000111372ca */ /* 0x000fc400000e0000 */
[----:B------:R-:W-:Y:S02]  /*0850*/  R2UR UR8, R6 ;  /* 0x00000000060872ca */ /* 0x000fe400000e0000 */
[----:B------:R-:W-:-:S07]  /*0860*/  R2UR UR9, R17 ;  /* 0x00000000110972ca */ /* 0x000fce00000e0000 */
[----:B0-----:R-:W-:Y:S08]  /*0870*/  @!P0 BRA `(.L_x_5) ;  /* 0x0000000000308947 */ /* 0x001ff00003800000 */
[----:B------:R-:W-:Y:S01]  /*0880*/  R2UR UR8, R6 ;  /* 0x00000000060872ca */ /* 0x000fe200000e0000 */
[----:B------:R-:W-:Y:S01]  /*0890*/  ULDC UR6, c[0x0][0x634] ;  /* 0x00018d0000067ab9 */ /* 0x000fe20000000800 */
[----:B------:R-:W-:-:S11]  /*08a0*/  R2UR UR14, R17 ;  /* 0x00000000110e72ca */ /* 0x000fd600000e0000 */
[----:B------:R-:W-:-:S04]  /*08b0*/  UIADD3 UR6, UP0, UR8, UR6, URZ ;  /* 0x0000000608067290 */ /* 0x000fc8000ff1e03f */
[----:B------:R-:W-:-:S04]  /*08c0*/  UIADD3.X UR14, URZ, UR14, URZ, UP0, !UPT ;  /* 0x0000000e3f0e7290 */ /* 0x000fc800087fe43f */
[----:B------:R-:W-:-:S04]  /*08d0*/  UIMAD.WIDE.U32 UR8, UR14, UR16, URZ ;  /* 0x000000100e0872a5 */ /* 0x000fc8000f8e003f */
[----:B------:R-:W-:Y:S02]  /*08e0*/  UIMAD.WIDE.U32 UR10, UP0, UR6, UR17, UR8 ;  /* 0x00000011060a72a5 */ /* 0x000fe4000f800008 */
[----:B------:R-:W-:Y:S02]  /*08f0*/  UIMAD.WIDE.U32 UR8, UR6, UR16, URZ ;  /* 0x00000010060872a5 */ /* 0x000fe4000f8e003f */
[----:B------:R-:W-:Y:S02]  /*0900*/  UIADD3.X UR13, URZ, URZ, URZ, UP0, !UPT ;  /* 0x0000003f3f0d7290 */ /* 0x000fe400087fe43f */
[----:B------:R-:W-:Y:S01]  /*0910*/  UIADD3 URZ, UP0, UR9, UR10, URZ ;  /* 0x0000000a093f7290 */ /* 0x000fe2000ff1e03f */
[----:B------:R-:W-:-:S03]  /*0920*/  UMOV UR12, UR11 ;  /* 0x0000000b000c7c82 */ /* 0x000fc60008000000 */
[----:B------:R-:W-:-:S12]  /*0930*/  UIMAD.WIDE.U32.X UR8, UR14, UR17, UR12, UP0 ;  /* 0x000000110e0872a5 */ /* 0x000fd800080e040c */
.L_x_5:
[----:B------:R-:W-:Y:S01]  /*0940*/  USHF.R.U64 UR43, UR8, UR15, UR9 ;  /* 0x0000000f082b7299 */ /* 0x000fe20008001209 */
[----:B------:R-:W-:Y:S01]  /*0950*/  I2FP.F32.U32 R0, UR7 ;  /* 0x0000000700007c45 */ /* 0x000fe20008201000 */
[----:B------:R-:W-:Y:S01]  /*0960*/  USHF.R.U32.HI UR5, URZ, UR15, UR9 ;  /* 0x0000000f3f057299 */ /* 0x000fe20008011609 */
[----:B-1----:R-:W-:Y:S01]  /*0970*/  R2UR UR12, R2 ;  /* 0x00000000020c72ca */ /* 0x002fe200000e0000 */
[----:B------:R-:W-:Y:S02]  /*0980*/  UIADD3 UR6, UP0, URZ, -UR43, URZ ;  /* 0x8000002b3f067290 */ /* 0x000fe4000ff1e03f */
[----:B------:R-:W-:Y:S01]  /*0990*/  FMUL R0, R0, UR20 ;  /* 0x0000001400007c20 */ /* 0x000fe20008400000 */
[----:B------:R-:W-:Y:S01]  /*09a0*/  ULDC.64 UR8, c[0x0][0x620] ;  /* 0x0001880000087ab9 */ /* 0x000fe20000000a00 */
[----:B------:R-:W-:Y:S01]  /*09b0*/  UIADD3.X UR5, URZ, ~UR5, URZ, UP0, !UPT ;  /* 0x800000053f057290 */ /* 0x000fe200087fe43f */
[----:B------:R-:W-:Y:S01]  /*09c0*/  UMOV UR10, UR18 ;  /* 0x00000012000a7c82 */ /* 0x000fe20008000000 */
[----:B------:R-:W-:-:S02]  /*09d0*/  UMOV UR11, UR19 ;  /* 0x00000013000b7c82 */ /* 0x000fc40008000000 */
[----:B------:R-:W-:Y:S01]  /*09e0*/  UIMAD UR5, UR5, UR8, URZ ;  /* 0x00000008050572a4 */ /* 0x000fe2000f8e023f */
[----:B------:R-:W0:Y:S01]  /*09f0*/  F2I.U32.TRUNC.NTZ R0, R0 ;  /* 0x0000000000007305 */ /* 0x000e22000020f000 */
[----:B------:R-:W-:Y:S02]  /*0a00*/  UIMAD.WIDE.U32 UR10, UR6, UR8, UR10 ;  /* 0x00000008060a72a5 */ /* 0x000fe4000f8e000a */
[----:B------:R-:W-:Y:S01]  /*0a10*/  UIMAD UR6, UR6, UR9, UR5 ;  /* 0x00000009060672a4 */ /* 0x000fe2000f8e0205 */
[----:B------:R-:W-:Y:S01]  /*0a20*/  ULDC UR21, c[0x0][0x658] ;  /* 0x0001960000157ab9 */ /* 0x000fe20000000800 */
[----:B------:R-:W-:Y:S02]  /*0a30*/  UMOV UR19, 0xffffffff ;  /* 0xffffffff00137882 */ /* 0x000fe40000000000 */
[----:B------:R-:W-:Y:S01]  /*0a40*/  UIADD3 UR6, UR11, UR6, URZ ;  /* 0x000000060b067290 */ /* 0x000fe2000fffe03f */
[----:B------:R-:W-:Y:S01]  /*0a50*/  ULDC UR15, c[0x0][0x618] ;  /* 0x00018600000f7ab9 */ /* 0x000fe20000000800 */
[----:B------:R-:W-:Y:S01]  /*0a60*/  ULDC.64 UR8, c[0x0][0x640] ;  /* 0x0001900000087ab9 */ /* 0x000fe20000000a00 */
[----:B------:R-:W-:Y:S01]  /*0a70*/  USHF.L.U32 UR11, UR19, UR21, URZ ;  /* 0x00000015130b7299 */ /* 0x000fe2000800063f */
[----:B------:R-:W-:Y:S01]  /*0a80*/  ISETP.NE.U32.AND P0, PT, RZ, UR8, PT ;  /* 0x00000008ff007c0c */ /* 0x000fe2000bf05070 */
[----:B------:R-:W-:-:S02]  /*0a90*/  USHF.R.U64 UR19, UR10, UR15, UR6 ;  /* 0x0000000f0a137299 */ /* 0x000fc40008001206 */
[----:B------:R-:W-:Y:S01]  /*0aa0*/  USHF.R.U32.HI UR10, URZ, UR15, UR6 ;  /* 0x0000000f3f0a7299 */ /* 0x000fe20008011606 */
[----:B0-----:R-:W-:Y:S01]  /*0ab0*/  R2UR UR14, R0 ;  /* 0x00000000000e72ca */ /* 0x001fe200000e0000 */
[----:B------:R-:W-:Y:S01]  /*0ac0*/  ULDC UR17, c[0x0][0x608] ;  /* 0x0001820000117ab9 */ /* 0x000fe20000000800 */
[----:B------:R-:W-:Y:S01]  /*0ad0*/  ISETP.NE.AND.EX P0, PT, RZ, UR9, PT, P0 ;  /* 0x00000009ff007c0c */ /* 0x000fe2000bf05300 */
[----:B------:R-:W-:Y:S02]  /*0ae0*/  USHF.R.U64 UR23, UR19, UR17, UR10 ;  /* 0x0000001113177299 */ /* 0x000fe4000800120a */
[----:B------:R-:W-:Y:S01]  /*0af0*/  USHF.R.U32.HI UR10, URZ, UR17, UR10 ;  /* 0x000000113f0a7299 */ /* 0x000fe2000801160a */
[----:B------:R-:W-:Y:S01]  /*0b00*/  UMOV UR16, 0x1 ;  /* 0x0000000100107882 */ /* 0x000fe20000000000 */
[----:B------:R-:W-:Y:S02]  /*0b10*/  UIADD3 UR12, -UR12, URZ, URZ ;  /* 0x0000003f0c0c7290 */ /* 0x000fe4000fffe13f */
[----:B------:R-:W-:-:S02]  /*0b20*/  USHF.R.U64 UR24, UR23, UR21, UR10 ;  /* 0x0000001517187299 */ /* 0x000fc4000800120a */
[----:B------:R-:W-:Y:S01]  /*0b30*/  USHF.L.U32 UR6, UR16, UR21, URZ ;  /* 0x0000001510067299 */ /* 0x000fe2000800063f */
[----:B------:R-:W-:Y:S01]  /*0b40*/  ULDC UR13, c[0x0][0x144] ;  /* 0x00005100000d7ab9 */ /* 0x000fe20000000800 */
[----:B------:R-:W-:Y:S01]  /*0b50*/  ULDC UR5, c[0x0][0x600] ;  /* 0x0001800000057ab9 */ /* 0x000fe20000000800 */
[----:B------:R-:W-:Y:S02]  /*0b60*/  ULOP3.LUT UR16, URZ, UR11, URZ, 0x33, !UPT ;  /* 0x0000000b3f107292 */ /* 0x000fe4000f8e333f */
[----:B------:R-:W-:Y:S02]  /*0b70*/  USHF.R.U32.HI UR11, URZ, UR21, UR10 ;  /* 0x000000153f0b7299 */ /* 0x000fe4000801160a */
[----:B------:R-:W-:Y:S02]  /*0b80*/  UIADD3 UR18, UR5, -0x1, URZ ;  /* 0xffffffff05127890 */ /* 0x000fe4000fffe03f */
[----:B------:R-:W-:Y:S02]  /*0b90*/  UIADD3 UR20, -UR14, URZ, URZ ;  /* 0x0000003f0e147290 */ /* 0x000fe4000fffe13f */
[----:B------:R-:W-:Y:S01]  /*0ba0*/  UIMAD UR4, UR13, UR12, UR4 ;  /* 0x0000000c0d0472a4 */ /* 0x000fe2000f8e0204 */
[----:B------:R-:W-:Y:S01]  /*0bb0*/  ULDC UR25, c[0x0][0x148] ;  /* 0x0000520000197ab9 */ /* 0x000fe20000000800 */
[----:B------:R-:W-:Y:S01]  /*0bc0*/  ULDC UR21, c[0x0][0x648] ;  /* 0x0001920000157ab9 */ /* 0x000fe20000000800 */
[----:B------:R-:W-:Y:S01]  /*0bd0*/  ULDC UR22, c[0x0][0x638] ;  /* 0x00018e0000167ab9 */ /* 0x000fe20000000800 */
[----:B------:R-:W-:Y:S01]  /*0be0*/  UMOV UR10, UR24 ;  /* 0x00000018000a7c82 */ /* 0x000fe20008000000 */
[----:B------:R-:W-:Y:S07]  /*0bf0*/  @!P0 BRA `(.L_x_6) ;  /* 0x0000000000308947 */ /* 0x000fee0003800000 */
[----:B------:R-:W-:Y:S02]  /*0c00*/  ULDC UR14, c[0x0][0x64c] ;  /* 0x00019300000e7ab9 */ /* 0x000fe40000000800 */
        /* <DEDUP_REMOVED lines=8> */
[----:B------:R-:W-:-:S07]  /*0c90*/  UIMAD.WIDE.U32.X UR8, UR17, UR9, UR14, UP0 ;  /* 0x00000009110872a5 */ /* 0x000fce00080e040e */
[----:B------:R-:W-:Y:S01]  /*0ca0*/  UMOV UR10, UR8 ;  /* 0x00000008000a7c82 */ /* 0x000fe20008000000 */
[----:B------:R-:W-:-:S05]  /*0cb0*/  UMOV UR11, UR9 ;  /* 0x00000009000b7c82 */ /* 0x000fca0008000000 */
.L_x_6:
[----:B------:R-:W-:Y:S01]  /*0cc0*/  UISETP.NE.AND UP0, UPT, UR45, URZ, UPT ;  /* 0x0000003f2d00728c */ /* 0x000fe2000bf05270 */
[----:B------:R-:W-:Y:S01]  /*0cd0*/  IMAD.MOV.U32 R0, RZ, RZ, 0x1 ;  /* 0x00000001ff007424 */ /* 0x000fe200078e00ff */
[----:B------:R-:W-:Y:S02]  /*0ce0*/  USHF.R.U64 UR8, UR10, UR21, UR11 ;  /* 0x000000150a087299 */ /* 0x000fe4000800120b */
[----:B------:R-:W-:Y:S02]  /*0cf0*/  ULOP3.LUT UR16, UR23, UR16, URZ, 0xc0, !UPT ;  /* 0x0000001017107292 */ /* 0x000fe4000f8ec03f */
[----:B------:R-:W-:Y:S02]  /*0d00*/  ULOP3.LUT UR18, UR19, UR18, URZ, 0xc0, !UPT ;  /* 0x0000001213127292 */ /* 0x000fe4000f8ec03f */
[----:B------:R-:W-:-:S03]  /*0d10*/  UIMAD UR16, UR6, UR8, UR16 ;  /* 0x00000008061072a4 */ /* 0x000fc6000f8e0210 */
[----:B------:R-:W-:Y:S02]  /*0d20*/  @UP0 UIMAD UR4, UR25, UR20, UR7 ;  /* 0x00000014190402a4 */ /* 0x000fe4000f8e0207 */
[----:B------:R-:W-:-:S04]  /*0d30*/  UIADD3 UR7, -UR8, URZ, URZ ;  /* 0x0000003f08077290 */ /* 0x000fc8000fffe13f */
[----:B------:R-:W-:-:S03]  /*0d40*/  UIMAD UR6, UR7, UR22, UR24 ;  /* 0x00000016070672a4 */ /* 0x000fc6000f8e0218 */
[----:B------:R-:W-:Y:S01]  /*0d50*/  ULDC UR7, c[0x0][0x610] ;  /* 0x0001840000077ab9 */ /* 0x000fe20000000800 */
[----:B------:R-:W-:Y:S02]  /*0d60*/  UIMAD UR6, UR6, UR5, UR18 ;  /* 0x00000005060672a4 */ /* 0x000fe4000f8e0212 */
[----:B------:R-:W-:-:S04]  /*0d70*/  UIMAD UR4, UR16, UR7, UR4 ;  /* 0x00000007100472a4 */ /* 0x000fc8000f8e0204 */
[----:B------:R-:W-:Y:S02]  /*0d80*/  USEL UR42, UR6, UR4, !UP0 ;  /* 0x00000004062a7287 */ /* 0x000fe4000c000000 */
[----:B------:R-:W-:-:S12]  /*0d90*/  USEL UR41, UR4, UR6, !UP0 ;  /* 0x0000000604297287 */ /* 0x000fd8000c000000 */
.L_x_4:
[----:B------:R-:W-:-:S08]  /*0da0*/  NOP ;  /* 0x0000000000007918 */ /* 0x000fd00000000000 */
[----:B------:R-:W0:Y:S02]  /*0db0*/  USETMAXREG.TRY_ALLOC.CTAPOOL UP0, 0xf0 ;  /* 0x000000f0000079c8 */ /* 0x000e240008000600 */
[----:B0-----:R-:W-:-:S13]  /*0dc0*/  PLOP3.LUT P0, PT, PT, PT, UP0, 0x80, 0x0 ;  /* 0x000000000000781c */ /* 0x001fda0003f0f008 */
[----:B------:R-:W-:Y:S05]  /*0dd0*/  @!P0 BRA `(.L_x_4) ;  /* 0xfffffffc00f08947 */ /* 0x000fea000383ffff */
[----:B------:R-:W-:Y:S01]  /*0de0*/  ULDC.64 UR4, c[0x0][0x598] ;  /* 0x0001660000047ab9 */ /* 0x000fe20000000a00 */
[----:B------:R-:W-:Y:S01]  /*0df0*/  ULDC.64 UR36, c[0x0][0x208] ;  /* 0x0000820000247ab9 */ /* 0x000fe20000000a00 */
[----:B------:R-:W-:-:S04]  /*0e00*/  ISETP.NE.U32.AND P0, PT, RZ, UR4, PT ;  /* 0x00000004ff007c0c */ /* 0x000fc8000bf05070 */
[----:B------:R-:W-:-:S13]  /*0e10*/  ISETP.NE.AND.EX P0, PT, RZ, UR5, PT, P0 ;  /* 0x00000005ff007c0c */ /* 0x000fda000bf05300 */
[----:B------:R-:W-:Y:S05]  /*0e20*/  @!P0 BRA `(.L_x_7) ;  /* 0x00000000001c8947 */ /* 0x000fea0003800000 */
[----:B------:R-:W0:Y:S02]  /*0e30*/  LDC.64 R2, c[0x0][0x598] ;  /* 0x00016600ff027b82 */ /* 0x000e240000000a00 */
[----:B0-----:R-:W2:Y:S02]  /*0e40*/  LDG.E.64 R2, desc[UR36][R2.64] ;  /* 0x0000002402027981 */ /* 0x001ea4000c1e1b00 */
[----:B--2---:R-:W-:-:S04]  /*0e50*/  ISETP.NE.U32.AND P0, PT, R2, RZ, PT ;  /* 0x000000ff0200720c */ /* 0x004fc80003f05070 */
[----:B------:R-:W-:-:S13]  /*0e60*/  ISETP.NE.AND.EX P0, PT, R3, RZ, PT, P0 ;  /* 0x000000ff0300720c */ /* 0x000fda0003f05300 */
[----:B------:R-:W-:Y:S05]  /*0e70*/  @!P0 BRA `(.L_x_7) ;  /* 0x0000000000088947 */ /* 0x000fea0003800000 */
[----:B------:R0:W5:Y:S01]  /*0e80*/  LD.E R2, desc[UR36][R2.64] ;  /* 0x0000002402027980 */ /* 0x000162000c101900 */
[----:B------:R-:W-:Y:S05]  /*0e90*/  BRA `(.L_x_8) ;  /* 0x0000000000247947 */ /* 0x000fea0003800000 */
.L_x_7:
[----:B------:R-:W-:Y:S02]  /*0ea0*/  ULDC.64 UR4, c[0x0][0x588] ;  /* 0x0001620000047ab9 */ /* 0x000fe40000000a00 */
[----:B------:R-:W-:-:S04]  /*0eb0*/  ISETP.NE.U32.AND P0, PT, RZ, UR4, PT ;  /* 0x00000004ff007c0c */ /* 0x000fc8000bf05070 */
[----:B------:R-:W-:-:S13]  /*0ec0*/  ISETP.NE.AND.EX P0, PT, RZ, UR5, PT, P0 ;  /* 0x00000005ff007c0c */ /* 0x000fda000bf05300 */
[----:B------:R-:W-:Y:S05]  /*0ed0*/  @!P0 BRA `(.L_x_9) ;  /* 0x00000000000c8947 */ /* 0x000fea0003800000 */
[----:B------:R-:W0:Y:S02]  /*0ee0*/  LDC.64 R2, c[0x0][0x588] ;  /* 0x00016200ff027b82 */ /* 0x000e240000000a00 */
[----:B0-----:R1:W5:Y:S01]  /*0ef0*/  LDG.E R2, desc[UR36][R2.64] ;  /* 0x0000002402027981 */ /* 0x001362000c1e1900 */
[----:B------:R-:W-:Y:S05]  /*0f00*/  BRA `(.L_x_8) ;  /* 0x0000000000087947 */ /* 0x000fea0003800000 */
.L_x_9:
[----:B------:R-:W-:Y:S02]  /*0f10*/  ULDC UR4, c[0x0][0x580] ;  /* 0x0001600000047ab9 */ /* 0x000fe40000000800 */
[----:B------:R-:W-:-:S07]  /*0f20*/  MOV R2, UR4 ;  /* 0x0000000400027c02 */ /* 0x000fce0008000f00 */
.L_x_8:
[----:B------:R-:W-:Y:S02]  /*0f30*/  ULDC.64 UR4, c[0x0][0x5a0] ;  /* 0x0001680000047ab9 */ /* 0x000fe40000000a00 */
[----:B------:R-:W-:-:S04]  /*0f40*/  ISETP.NE.U32.AND P0, PT, RZ, UR4, PT ;  /* 0x00000004ff007c0c */ /* 0x000fc8000bf05070 */
[----:B------:R-:W-:-:S13]  /*0f50*/  ISETP.NE.AND.EX P0, PT, RZ, UR5, PT, P0 ;  /* 0x00000005ff007c0c */ /* 0x000fda000bf05300 */
[----:B------:R-:W-:Y:S05]  /*0f60*/  @!P0 BRA `(.L_x_10) ;  /* 0x00000000001c8947 */ /* 0x000fea0003800000 */
[----:B------:R-:W2:Y:S02]  /*0f70*/  LDC.64 R4, c[0x0][0x5a0] ;  /* 0x00016800ff047b82 */ /* 0x000ea40000000a00 */
[----:B--2---:R-:W2:Y:S02]  /*0f80*/  LDG.E.64 R4, desc[UR36][R4.64] ;  /* 0x0000002404047981 */ /* 0x004ea4000c1e1b00 */
[----:B--2---:R-:W-:-:S04]  /*0f90*/  ISETP.NE.U32.AND P0, PT, R4, RZ, PT ;  /* 0x000000ff0400720c */ /* 0x004fc80003f05070 */
[----:B------:R-:W-:-:S13]  /*0fa0*/  ISETP.NE.AND.EX P0, PT, R5, RZ, PT, P0 ;  /* 0x000000ff0500720c */ /* 0x000fda0003f05300 */
[----:B------:R-:W-:Y:S05]  /*0fb0*/  @!P0 BRA `(.L_x_10) ;  /* 0x0000000000088947 */ /* 0x000fea0003800000 */
[----:B------:R2:W5:Y:S01]  /*0fc0*/  LD.E R16, desc[UR36][R4.64] ;  /* 0x0000002404107980 */ /* 0x000562000c101900 */
[----:B------:R-:W-:Y:S05]  /*0fd0*/  BRA `(.L_x_11) ;  /* 0x0000000000247947 */ /* 0x000fea0003800000 */
.L_x_10:
[----:B------:R-:W-:Y:S02]  /*0fe0*/  ULDC.64 UR4, c[0x0][0x590] ;  /* 0x0001640000047ab9 */ /* 0x000fe40000000a00 */
[----:B------:R-:W-:-:S04]  /*0ff0*/  ISETP.NE.U32.AND P0, PT, RZ, UR4, PT ;  /* 0x00000004ff007c0c */ /* 0x000fc8000bf05070 */
[----:B------:R-:W-:-:S13]  /*1000*/  ISETP.NE.AND.EX P0, PT, RZ, UR5, PT, P0 ;  /* 0x00000005ff007c0c */ /* 0x000fda000bf05300 */
[----:B------:R-:W-:Y:S05]  /*1010*/  @!P0 BRA `(.L_x_12) ;  /* 0x00000000000c8947 */ /* 0x000fea0003800000 */
[----:B------:R-:W2:Y:S02]  /*1020*/  LDC.64 R4, c[0x0][0x590] ;  /* 0x00016400ff047b82 */ /* 0x000ea40000000a00 */
[----:B--2---:R3:W5:Y:S01]  /*1030*/  LDG.E R16, desc[UR36][R4.64] ;  /* 0x0000002404107981 */ /* 0x004762000c1e1900 */
[----:B------:R-:W-:Y:S05]  /*1040*/  BRA `(.L_x_11) ;  /* 0x0000000000087947 */ /* 0x000fea0003800000 */
.L_x_12:
[----:B------:R-:W-:Y:S02]  /*1050*/  ULDC UR4, c[0x0][0x584] ;  /* 0x0001610000047ab9 */ /* 0x000fe40000000800 */
[----:B------:R-:W-:-:S07]  /*1060*/  IMAD.U32 R16, RZ, RZ, UR4 ;  /* 0x00000004ff107e24 */ /* 0x000fce000f8e00ff */
.L_x_11:
[----:B------:R-:W-:-:S13]  /*1070*/  LOP3.LUT P0, RZ, R0, 0xff, RZ, 0xc0, !PT ;  /* 0x000000ff00ff7812 */ /* 0x000fda000780c0ff */
[----:B------:R-:W-:Y:S05]  /*1080*/  @!P0 EXIT ;  /* 0x000000000000894d */ /* 0x000fea0003800000 */
[----:B------:R-:W-:Y:S01]  /*1090*/  ULDC UR4, c[0x0][0x28c] ;  /* 0x0000a30000047ab9 */ /* 0x000fe20000000800 */
[----:B------:R-:W-:Y:S01]  /*10a0*/  UMOV UR38, URZ ;  /* 0x0000003f00267c82 */ /* 0x000fe20008000000 */
[----:B------:R-:W-:Y:S01]  /*10b0*/  UIADD3 UR4, UR4, 0x1f, URZ ;  /* 0x0000001f04047890 */ /* 0x000fe2000fffe03f */
[----:B------:R-:W-:-:S03]  /*10c0*/  UMOV UR39, URZ ;  /* 0x0000003f00277c82 */ /* 0x000fc60008000000 */
[----:B------:R-:W-:-:S04]  /*10d0*/  USHF.R.S32.HI UR5, URZ, 0x1f, UR4 ;  /* 0x0000001f3f057899 */ /* 0x000fc80008011404 */
[----:B------:R-:W-:-:S04]  /*10e0*/  ULEA.HI UR5, UR5, UR4, URZ, 0x5 ;  /* 0x0000000405057291 */ /* 0x000fc8000f8f283f */
[----:B------:R-:W-:-:S12]  /*10f0*/  USHF.R.S32.HI UR44, URZ, 0x5, UR5 ;  /* 0x000000053f2c7899 */ /* 0x000fd80008011405 */
.L_x_540:
[----:B------:R-:W4:Y:S01]  /*1100*/  S2R R0, SR_TID.X ;  /* 0x0000000000007919 */ /* 0x000f220000002100 */
[----:B------:R-:W0:Y:S01]  /*1110*/  S2UR UR6, SR_CgaCtaId ;  /* 0x00000000000679c3 */ /* 0x000e220000008800 */
[----:B------:R-:W-:Y:S02]  /*1120*/  UMOV UR46, 0x400 ;  /* 0x00000400002e7882 */ /* 0x000fe40000000000 */
[----:B0-----:R-:W-:Y:S01]  /*1130*/  ULEA UR46, UR6, UR46, 0x18 ;  /* 0x0000002e062e7291 */ /* 0x001fe2000f8ec03f */
[----:B----4-:R-:W-:-:S04]  /*1140*/  LOP3.LUT R0, R0, 0x80, RZ, 0xc0, !PT ;  /* 0x0000008000007812 */ /* 0x010fc800078ec0ff */
[----:B------:R-:W-:-:S06]  /*1150*/  SHF.R.U32.HI R0, RZ, 0x7, R0 ;  /* 0x00000007ff007819 */ /* 0x000fcc0000011600 */
[----:B------:R-:W0:Y:S02]  /*1160*/  SHFL.IDX PT, R0, R0, RZ, 0x1f ;  /* 0x00001fff00007589 */ /* 0x000e2400000e0000 */
[----:B0-----:R-:W-:-:S13]  /*1170*/  R2UR UR4, R0 ;  /* 0x00000000000472ca */ /* 0x001fda00000e0000 */
[----:B------:R-:W-:-:S04]  /*1180*/  ULEA.HI UR5, UR4, UR4, URZ, 0x1 ;  /* 0x0000000404057291 */ /* 0x000fc8000f8f083f */
[----:B------:R-:W-:-:S04]  /*1190*/  ULOP3.LUT UR5, UR5, 0x7fffe, URZ, 0xc0, !UPT ;  /* 0x0007fffe05057892 */ /* 0x000fc8000f8ec03f */
[----:B------:R-:W-:-:S03]  /*11a0*/  UIADD3 UR5, UR4, -UR5, URZ ;  /* 0x8000000504057290 */ /* 0x000fc6000fffe03f */
[----:B------:R-:W-:Y:S01]  /*11b0*/  ULDC UR4, c[0x0][0x28c] ;  /* 0x0000a30000047ab9 */ /* 0x000fe20000000800 */
[----:B------:R-:W-:Y:S01]  /*11c0*/  ULEA UR5, UR5, UR46, 0xd ;  /* 0x0000002e05057291 */ /* 0x000fe2000f8e683f */
[----:B------:R-:W-:-:S03]  /*11d0*/  ISETP.LT.AND P0, PT, RZ, UR4, PT ;  /* 0x00000004ff007c0c */ /* 0x000fc6000bf01270 */
[----:B------:R-:W-:-:S04]  /*11e0*/  UIADD3 UR5, UR5, 0x100, URZ ;  /* 0x0000010005057890 */ /* 0x000fc8000fffe03f */
[----:B------:R-:W-:-:S04]  /*11f0*/  USHF.R.U32.HI UR5, URZ, 0x4, UR5 ;  /* 0x000000043f057899 */ /* 0x000fc80008011605 */
[----:B------:R-:W-:Y:S02]  /*1200*/  ULOP3.LUT UR47, UR5, 0x3fff, URZ, 0xc0, !UPT ;  /* 0x00003fff052f7892 */ /* 0x000fe4000f8ec03f */
[----:B-123--:R-:W-:Y:S10]  /*1210*/  @P0 BRA `(.L_x_13) ;  /* 0x0000000000400947 */ /* 0x00eff40003800000 */
[----:B------:R-:W-:Y:S01]  /*1220*/  MOV R0, 0x0 ;  /* 0x0000000000007802 */ /* 0x000fe20000000f00 */
[----:B------:R-:W-:Y:S01]  /*1230*/  ULDC.64 UR4, c[0x4][0x68] ;  /* 0x01001a0000047ab9 */ /* 0x000fe20000000a00 */
[----:B------:R-:W-:Y:S01]  /*1240*/  ULDC.64 UR6, c[0x4][0x8] ;  /* 0x0100020000067ab9 */ /* 0x000fe20000000a00 */
[----:B--23--:R-:W-:Y:S01]  /*1250*/  IMAD.U32 R4, RZ, RZ, UR4 ;  /* 0x00000004ff047e24 */ /* 0x00cfe2000f8e00ff */
[----:B------:R0:W2:Y:S01]  /*1260*/  LDC.64 R14, c[0x4][R0] ;  /* 0x01000000000e7b82 */ /* 0x0000a20000000a00 */
[----:B------:R-:W-:Y:S01]  /*1270*/  IMAD.U32 R5, RZ, RZ, UR5 ;  /* 0x00000005ff057e24 */ /* 0x000fe2000f8e00ff */
[----:B------:R-:W-:Y:S01]  /*1280*/  ULDC.64 UR4, c[0x4][0x70] ;  /* 0x01001c0000047ab9 */ /* 0x000fe20000000a00 */
[----:B------:R-:W-:Y:S02]  /*1290*/  IMAD.U32 R10, RZ, RZ, UR6 ;  /* 0x00000006ff0a7e24 */ /* 0x000fe4000f8e00ff */
[----:B------:R-:W-:Y:S02]  /*12a0*/  IMAD.U32 R6, RZ, RZ, UR4 ;  /* 0x00000004ff067e24 */ /* 0x000fe4000f8e00ff */
[----:B------:R-:W-:-:S02]  /*12b0*/  IMAD.U32 R7, RZ, RZ, UR5 ;  /* 0x00000005ff077e24 */ /* 0x000fc4000f8e00ff */
[----:B------:R-:W-:Y:S02]  /*12c0*/  IMAD.U32 R11, RZ, RZ, UR7 ;  /* 0x00000007ff0b7e24 */ /* 0x000fe4000f8e00ff */
[----:B------:R-:W-:Y:S02]  /*12d0*/  IMAD.MOV.U32 R8, RZ, RZ, 0x1e1 ;  /* 0x000001e1ff087424 */ /* 0x000fe400078e00ff */
[----:B------:R-:W-:Y:S02]  /*12e0*/  IMAD.MOV.U32 R12, RZ, RZ, 0x1 ;  /* 0x00000001ff0c7424 */ /* 0x000fe400078e00ff */
[----:B0-----:R-:W-:-:S07]  /*12f0*/  IMAD.MOV.U32 R13, RZ, RZ, RZ ;  /* 0x000000ffff0d7224 */ /* 0x001fce00078e00ff */
[----:B------:R-:W-:-:S07]  /*1300*/  LEPC R20, `(.L_x_13) ;  /* 0x000000001014794e */ /* 0x000fce0000000000 */
[----:B-12--5:R-:W-:Y:S05]  /*1310*/  CALL.ABS.NOINC R14 ;  /* 0x000000000e007343 */ /* 0x026fea0003c00000 */
.L_x_13:
[----:B------:R-:W-:-:S06]  /*1320*/  ULOP3.LUT UR4, UR40, 0x1, URZ, 0xfc, !UPT ;  /* 0x0000000128047892 */ /* 0x000fcc000f8efc3f */
[----:B------:R-:W-:-:S05]  /*1330*/  IMAD.U32 R0, RZ, RZ, UR4 ;  /* 0x00000004ff007e24 */ /* 0x000fca000f8e00ff */
[----:B------:R-:W-:-:S13]  /*1340*/  ISETP.NE.AND P0, PT, R0, 0x3, PT ;  /* 0x000000030000780c */ /* 0x000fda0003f05270 */
[----:B------:R-:W-:Y:S05]  /*1350*/  @!P0 BRA `(.L_x_14) ;  /* 0x0000000000048947 */ /* 0x000fea0003800000 */
[----:B------:R-:W-:Y:S01]  /*1360*/  BPT.TRAP 0x1 ;  /* 0x000000040000795c */ /* 0x000fe20000300000 */
.L_x_14:
[----:B-1----:R-:W-:Y:S01]  /*1370*/  IMAD.U32 R3, RZ, RZ, UR39 ;  /* 0x00000027ff037e24 */ /* 0x002fe2000f8e00ff */
[----:B------:R-:W-:-:S04]  /*1380*/  MOV R0, UR38 ;  /* 0x0000002600007c02 */ /* 0x000fc80008000f00 */
[----:B------:R-:W-:Y:S02]  /*1390*/  LEA R3, R3, UR46, 0x3 ;  /* 0x0000002e03037c11 */ /* 0x000fe4000f8e18ff */
[----:B------:R-:W-:-:S04]  /*13a0*/  SHF.L.U32 R0, R0, 0x1f, RZ ;  /* 0x0000001f00007819 */ /* 0x000fc800000006ff */
[----:B------:R0:W1:Y:S01]  /*13b0*/  SYNCS.PHASECHK.TRANS64.TRYWAIT P1, [R3+URZ], R0 ;  /* 0x00000000030075a7 */ /* 0x000062000802017f */
[----:B------:R-:W-:Y:S05]  /*13c0*/  @!P0 BRA `(.L_x_15) ;  /* 0x0000000000048947 */ /* 0x000fea0003800000 */
[----:B------:R-:W-:Y:S01]  /*13d0*/  BPT.TRAP 0x1 ;  /* 0x000000040000795c */ /* 0x000fe20000300000 */
.L_x_15:
[----:B-1----:R-:W-:Y:S05]  /*13e0*/  @P1 BRA `(.L_x_16) ;  /* 0x0000000000081947 */ /* 0x002fea0003800000 */
[----:B------:R-:W1:Y:S02]  /*13f0*/  SYNCS.PHASECHK.TRANS64.TRYWAIT P1, [R3+URZ], R0 ;  /* 0x00000000030075a7 */ /* 0x000e64000802017f */
[----:B-1----:R-:W-:Y:S05]  /*1400*/  @!P1 BRA `(.L_x_17) ;  /* 0x00000198007c9947 */ /* 0x002fea0003800000 */
.L_x_16:
[----:B------:R-:W-:-:S04]  /*1410*/  UISETP.LT.AND UP0, UPT, UR44, 0x1, UPT ;  /* 0x000000012c00788c */ /* 0x000fc8000bf01270 */
[----:B------:R-:W-:-:S04]  /*1420*/  USEL UR4, UR44, 0x1, UP0 ;  /* 0x000000012c047887 */ /* 0x000fc80008000000 */
[----:B------:R-:W-:-:S06]  /*1430*/  UIADD3 UR4, UR44, -UR4, URZ ;  /* 0x800000042c047290 */ /* 0x000fcc000fffe03f */
[----:B01----:R-:W-:Y:S02]  /*1440*/  IMAD.U32 R0, RZ, RZ, UR4 ;  /* 0x00000004ff007e24 */ /* 0x003fe4000f8e00ff */
[----:B------:R-:W-:Y:S01]  /*1450*/  IMAD.U32 R3, RZ, RZ, UR4 ;  /* 0x00000004ff037e24 */ /* 0x000fe2000f8e00ff */
[----:B------:R-:W-:Y:S05]  /*1460*/  WARPSYNC.ALL ;  /* 0x0000000000007948 */ /* 0x000fea0003800000 */
[----:B------:R-:W-:Y:S01]  /*1470*/  ISETP.GE.AND P1, PT, R0, 0x1, PT ;  /* 0x000000010000780c */ /* 0x000fe20003f26270 */
[----:B------:R-:W-:Y:S01]  /*1480*/  UIADD3 UR46, UR46, 0x20100, URZ ;  /* 0x000201002e2e7890 */ /* 0x000fe2000fffe03f */
[----:B------:R-:W-:Y:S01]  /*1490*/  WARPGROUP.ARRIVE ;  /* 0x00000000000079c5 */ /* 0x000fe20000000000 */
[----:B------:R-:W-:Y:S01]  /*14a0*/  ULOP3.LUT UR4, UR47, 0x10000, URZ, 0xfc, !UPT ;  /* 0x000100002f047892 */ /* 0x000fe2000f8efc3f */
[----:B------:R0:W-:Y:S01]  /*14b0*/  STL [R1+0x2c8], R17 ;  /* 0x0002c81101007387 */ /* 0x0001e20000100800 */
[----:B------:R-:W-:-:S02]  /*14c0*/  USHF.R.U32.HI UR46, URZ, 0x4, UR46 ;  /* 0x000000043f2e7899 */ /* 0x000fc4000801162e */
[----:B------:R-:W-:Y:S01]  /*14d0*/  ULEA UR6, UR39, UR4, 0xb ;  /* 0x0000000427067291 */ /* 0x000fe2000f8e583f */
[----:B-----5:R1:W-:Y:S01]  /*14e0*/  STL [R1+0x2c4], R16 ;  /* 0x0002c41001007387 */ /* 0x0203e20000100800 */
[----:B------:R-:W-:Y:S01]  /*14f0*/  ULOP3.LUT UR5, UR46, 0x3fff, URZ, 0xc0, !UPT ;  /* 0x00003fff2e057892 */ /* 0x000fe2000f8ec03f */
[----:B------:R-:W-:Y:S01]  /*1500*/  UMOV UR9, 0x40000040 ;  /* 0x4000004000097882 */ /* 0x000fe20000000000 */
[----:B------:R-:W-:Y:S02]  /*1510*/  UMOV UR11, 0x40000040 ;  /* 0x40000040000b7882 */ /* 0x000fe40000000000 */
[----:B------:R-:W-:Y:S01]  /*1520*/  ULOP3.LUT UR5, UR5, 0x10000, URZ, 0xfc, !UPT ;  /* 0x0001000005057892 */ /* 0x000fe2000f8efc3f */
[----:B------:R4:W-:Y:S01]  /*1530*/  STL [R1+0x2c0], R3 ;  /* 0x0002c00301007387 */ /* 0x0009e20000100800 */
[----:B------:R-:W-:Y:S02]  /*1540*/  UMOV UR8, UR6 ;  /* 0x0000000600087c82 */ /* 0x000fe40008000000 */
[----:B------:R-:W-:Y:S01]  /*1550*/  ULEA UR7, UR39, UR5, 0xb ;  /* 0x0000000527077291 */ /* 0x000fe2000f8e583f */
[----:B------:R4:W-:Y:S06]  /*1560*/  STL [R1+0x2bc], R2 ;  /* 0x0002bc0201007387 */ /* 0x0009ec0000100800 */
[----:B------:R-:W-:-:S02]  /*1570*/  UMOV UR10, UR7 ;  /* 0x00000007000a7c82 */ /* 0x000fc40008000000 */
[----:B------:R-:W-:Y:S01]  /*1580*/  HGMMA.64x256x8.F32.TF32 R24, gdesc[UR8], RZ, !UPT, gsb0 ;  /* 0x07e00000081879f0 */ /* 0x000fe2000c0028ff */
[----:B------:R-:W-:Y:S01]  /*1590*/  UIADD3 UR8, UR6, 0x400, URZ ;  /* 0x0000040006087890 */ /* 0x000fe2000fffe03f */
[----:B------:R-:W-:Y:S01]  /*15a0*/  UMOV UR9, 0x40000040 ;  /* 0x4000004000097882 */ /* 0x000fe20000000000 */
[----:B------:R-:W-:Y:S02]  /*15b0*/  WARPGROUP.DEPBAR.LE gsb0, 0x0 ;  /* 0x00008000000079c5 */ /* 0x000fe40000010000 */
[----:B------:R-:W-:Y:S01]  /*15c0*/  STL.64 [R1], R24 ;  /* 0x0000001801007387 */ /* 0x000fe20000100a00 */
[----:B------:R-:W-:Y:S01]  /*15d0*/  IMAD.MOV.U32 R235, RZ, RZ, R46 ;  /* 0x000000ffffeb7224 */ /* 0x000fe200078e002e */
[----:B------:R-:W-:Y:S01]  /*15e0*/  MOV R225, R56 ;  /* 0x0000003800e17202 */ /* 0x000fe20000000f00 */
[----:B------:R-:W-:Y:S01]  /*15f0*/  IMAD.MOV.U32 R234, RZ, RZ, R47 ;  /* 0x000000ffffea7224 */ /* 0x000fe200078e002f */
[----:B------:R-:W-:Y:S01]  /*1600*/  STL.64 [R1+0x8], R26 ;  /* 0x0000081a01007387 */ /* 0x000fe20000100a00 */
        /* <DEDUP_REMOVED lines=25> */
[----:B--23--:R-:W-:Y:S01]  /*17a0*/  MOV R5, R147 ;  /* 0x0000009300057202 */ /* 0x00cfe20000000f00 */
[----:B------:R-:W-:Y:S01]  /*17b0*/  IMAD.MOV.U32 R219, RZ, RZ, R62 ;  /* 0x000000ffffdb7224 */ /* 0x000fe200078e003e */
[----:B------:R-:W-:Y:S01]  /*17c0*/  STL.64 [R1+0x40], R40 ;  /* 0x0000402801007387 */ /* 0x000fe20000100a00 */
[----:B------:R-:W-:-:S02]  /*17d0*/  IMAD.MOV.U32 R218, RZ, RZ, R63 ;  /* 0x000000ffffda7224 */ /* 0x000fc400078e003f */
[----:B------:R-:W-:Y:S01]  /*17e0*/  IMAD.MOV.U32 R217, RZ, RZ, R64 ;  /* 0x000000ffffd97224 */ /* 0x000fe200078e0040 */
[----:B------:R-:W-:Y:S01]  /*17f0*/  STL.64 [R1+0x48], R42 ;  /* 0x0000482a01007387 */ /* 0x000fe20000100a00 */
[----:B------:R-:W-:Y:S02]  /*1800*/  IMAD.MOV.U32 R216, RZ, RZ, R65 ;  /* 0x000000ffffd87224 */ /* 0x000fe400078e0041 */
[----:B------:R-:W-:Y:S01]  /*1810*/  IMAD.MOV.U32 R215, RZ, RZ, R66 ;  /* 0x000000ffffd77224 */ /* 0x000fe200078e0042 */
[----:B------:R2:W-:Y:S01]  /*1820*/  STL.64 [R1+0x50], R44 ;  /* 0x0000502c01007387 */ /* 0x0005e20000100a00 */
[----:B------:R-:W-:Y:S02]  /*1830*/  IMAD.MOV.U32 R214, RZ, RZ, R67 ;  /* 0x000000ffffd67224 */ /* 0x000fe400078e0043 */
[----:B------:R-:W-:Y:S01]  /*1840*/  IMAD.MOV.U32 R152, RZ, RZ, R68 ;  /* 0x000000ffff987224 */ /* 0x000fe200078e0044 */
[----:B------:R-:W-:Y:S01]  /*1850*/  STL [R1+0x580], R162 ;  /* 0x000580a201007387 */ /* 0x000fe20000100800 */
[----:B------:R-:W-:-:S02]  /*1860*/  IMAD.MOV.U32 R154, RZ, RZ, R70 ;  /* 0x000000ffff9a7224 */ /* 0x000fc400078e0046 */
[----:B------:R-:W-:Y:S02]  /*1870*/  IMAD.MOV.U32 R155, RZ, RZ, R71 ;  /* 0x000000ffff9b7224 */ /* 0x000fe400078e0047 */
[----:B------:R-:W-:Y:S02]  /*1880*/  IMAD.MOV.U32 R156, RZ, RZ, R72 ;  /* 0x000000ffff9c7224 */ /* 0x000fe400078e0048 */
[----:B------:R-:W-:Y:S02]  /*1890*/  IMAD.MOV.U32 R157, RZ, RZ, R73 ;  /* 0x000000ffff9d7224 */ /* 0x000fe400078e0049 */
[----:B------:R-:W-:Y:S02]  /*18a0*/  IMAD.MOV.U32 R158, RZ, RZ, R74 ;  /* 0x000000ffff9e7224 */ /* 0x000fe400078e004a */
[----:B------:R-:W-:Y:S02]  /*18b0*/  IMAD.MOV.U32 R159, RZ, RZ, R75 ;  /* 0x000000ffff9f7224 */ /* 0x000fe400078e004b */
        /* <DEDUP_REMOVED lines=54> */
[----:B0-----:R-:W-:-:S02]  /*1c20*/  IMAD.MOV.U32 R17, RZ, RZ, R135 ;  /* 0x000000ffff117224 */ /* 0x001fc400078e0087 */
[----:B-1----:R-:W-:Y:S02]  /*1c30*/  IMAD.MOV.U32 R16, RZ, RZ, R136 ;  /* 0x000000ffff107224 */ /* 0x002fe400078e0088 */
        /* <DEDUP_REMOVED lines=11> */
[----:B----4-:R-:W-:Y:S02]  /*1cf0*/  IMAD.MOV.U32 R3, RZ, RZ, R149 ;  /* 0x000000ffff037224 */ /* 0x010fe400078e0095 */
[----:B------:R-:W-:Y:S02]  /*1d00*/  IMAD.MOV.U32 R2, RZ, RZ, R150 ;  /* 0x000000ffff027224 */ /* 0x000fe400078e0096 */
[----:B------:R-:W-:Y:S02]  /*1d10*/  IMAD.MOV.U32 R0, RZ, RZ, R151 ;  /* 0x000000ffff007224 */ /* 0x000fe400078e0097 */
[----:B--2---:R-:W-:-:S06]  /*1d20*/  WARPGROUP.ARRIVE ;  /* 0x00000000000079c5 */ /* 0x004fcc0000000000 */
[----:B------:R-:W-:Y:S03]  /*1d30*/  HGMMA.64x256x8.F32.TF32 R24, gdesc[UR8], RZ, !UPT, gsb0 ;  /* 0x07e00000081879f0 */ /* 0x000fe6000c0028ff */
[----:B------:R-:W-:Y:S02]  /*1d40*/  WARPGROUP.DEPBAR.LE gsb0, 0x0 ;  /* 0x00008000000079c5 */ /* 0x000fe40000010000 */
[----:B------:R-:W-:Y:S04]  /*1d50*/  STL.64 [R1+0x578], R150 ;  /* 0x0005789601007387 */ /* 0x000fe80000100a00 */
        /* <DEDUP_REMOVED lines=20> */
[----:B------:R0:W-:Y:S04]  /*1ea0*/  STL.64 [R1+0x4d0], R108 ;  /* 0x0004d06c01007387 */ /* 0x0001e80000100a00 */
[----:B0-----:R-:W2:Y:S04]  /*1eb0*/  LDL.LU R108, [R1] ;  /* 0x00000000016c7983 */ /* 0x001ea80000300800 */
[----:B------:R-:W2:Y:S04]  /*1ec0*/  LDL.LU R109, [R1+0x4] ;  /* 0x00000400016d7983 */ /* 0x000ea80000300800 */
        /* <DEDUP_REMOVED lines=19> */
[----:B------:R-:W2:Y:S01]  /*2000*/  LDL.LU R129, [R1+0x54] ;  /* 0x0000540001817983 */ /* 0x000ea20000300800 */
[----:B------:R-:W-:Y:S01]  /*2010*/  IMAD.MOV.U32 R130, RZ, RZ, R235 ;  /* 0x000000ffff827224 */ /* 0x000fe200078e00eb */
[----:B------:R-:W-:Y:S01]  /*2020*/  MOV R138, R227 ;  /* 0x000000e3008a7202 */ /* 0x000fe20000000f00 */
[----:B------:R-:W-:Y:S01]  /*2030*/  IMAD.MOV.U32 R131, RZ, RZ, R234 ;  /* 0x000000ffff837224 */ /* 0x000fe200078e00ea */
[----:B------:R-:W-:Y:S01]  /*2040*/  MOV R151, R214 ;  /* 0x000000d600977202 */ /* 0x000fe20000000f00 */
[----:B------:R-:W-:Y:S01]  /*2050*/  IMAD.MOV.U32 R132, RZ, RZ, R233 ;  /* 0x000000ffff847224 */ /* 0x000fe200078e00e9 */
[----:B------:R-:W-:Y:S01]  /*2060*/  UIADD3 UR8, UR6, 0x2, URZ ;  /* 0x0000000206087890 */ /* 0x000fe2000fffe03f */
[----:B------:R-:W-:Y:S01]  /*2070*/  IMAD.MOV.U32 R133, RZ, RZ, R232 ;  /* 0x000000ffff857224 */ /* 0x000fe200078e00e8 */
[----:B------:R-:W-:Y:S01]  /*2080*/  UIADD3 UR10, UR7, 0x2, URZ ;  /* 0x00000002070a7890 */ /* 0x000fe2000fffe03f */
[----:B------:R-:W-:Y:S01]  /*2090*/  IMAD.MOV.U32 R134, RZ, RZ, R231 ;  /* 0x000000ffff867224 */ /* 0x000fe200078e00e7 */
[----:B------:R-:W-:Y:S01]  /*20a0*/  UMOV UR9, 0x40000040 ;  /* 0x4000004000097882 */ /* 0x000fe20000000000 */
[----:B------:R-:W-:Y:S01]  /*20b0*/  IMAD.MOV.U32 R135, RZ, RZ, R230 ;  /* 0x000000ffff877224 */ /* 0x000fe200078e00e6 */
[----:B------:R-:W-:Y:S01]  /*20c0*/  UMOV UR11, 0x40000040 ;  /* 0x40000040000b7882 */ /* 0x000fe20000000000 */
[----:B------:R-:W-:-:S02]  /*20d0*/  IMAD.MOV.U32 R136, RZ, RZ, R229 ;  /* 0x000000ffff887224 */ /* 0x000fc400078e00e5 */
[----:B------:R-:W-:Y:S02]  /*20e0*/  IMAD.MOV.U32 R137, RZ, RZ, R228 ;  /* 0x000000ffff897224 */ /* 0x000fe400078e00e4 */
[----:B------:R-:W-:Y:S02]  /*20f0*/  IMAD.MOV.U32 R139, RZ, RZ, R226 ;  /* 0x000000ffff8b7224 */ /* 0x000fe400078e00e2 */
[----:B------:R-:W-:Y:S02]  /*2100*/  IMAD.MOV.U32 R140, RZ, RZ, R225 ;  /* 0x000000ffff8c7224 */ /* 0x000fe400078e00e1 */
[----:B------:R-:W-:Y:S01]  /*2110*/  IMAD.MOV.U32 R141, RZ, RZ, R224 ;  /* 0x000000ffff8d7224 */ /* 0x000fe200078e00e0 */
[----:B------:R-:W-:Y:S01]  /*2120*/  MOV R224, R12 ;  /* 0x0000000c00e07202 */ /* 0x000fe20000000f00 */
        /* <DEDUP_REMOVED lines=31> */
[----:B------:R-:W-:-:S06]  /*2320*/  IMAD.MOV.U32 R235, RZ, RZ, R0 ;  /* 0x000000ffffeb7224 */ /* 0x000fcc00078e0000 */
[----:B--2---:R-:W-:-:S06]  /*2330*/  WARPGROUP.ARRIVE ;  /* 0x00000000000079c5 */ /* 0x004fcc0000000000 */
[----:B------:R-:W-:Y:S03]  /*2340*/  HGMMA.64x256x8.F32.TF32 R108, gdesc[UR8], R108, gsb0 ;  /* 0x07e00000086c79f0 */ /* 0x000fe6000800286c */
[----:B------:R-:W-:Y:S02]  /*2350*/  WARPGROUP.DEPBAR.LE gsb0, 0x0 ;  /* 0x00008000000079c5 */ /* 0x000fe40000010000 */
[----:B------:R-:W-:Y:S04]  /*2360*/  STL.64 [R1], R108 ;  /* 0x0000006c01007387 */ /* 0x000fe80000100a00 */
        /* <DEDUP_REMOVED lines=63> */
[----:B0-----:R-:W2:Y:S04]  /*2760*/  LDL.LU R162, [R1+0x580] ;  /* 0x0005800001a27983 */ /* 0x001ea80000300800 */
[----:B------:R-:W3:Y:S04]  /*2770*/  LDL.LU.64 R150, [R1+0x578] ;  /* 0x0005780001967983 */ /* 0x000ee80000300a00 */
        /* <DEDUP_REMOVED lines=20> */
[----:B------:R-:W3:Y:S01]  /*28c0*/  LDL.LU.64 R108, [R1+0x4d0] ;  /* 0x0004d000016c7983 */ /* 0x000ee20000300a00 */
[----:B------:R-:W-:Y:S01]  /*28d0*/  UIADD3 UR8, UR6, 0x402, URZ ;  /* 0x0000040206087890 */ /* 0x000fe2000fffe03f */
[----:B------:R-:W-:Y:S01]  /*28e0*/  UMOV UR9, 0x40000040 ;  /* 0x4000004000097882 */ /* 0x000fe20000000000 */
[----:B---3--:R-:W-:-:S07]  /*28f0*/  WARPGROUP.ARRIVE ;  /* 0x00000000000079c5 */ /* 0x008fce0000000000 */
[----:B------:R-:W-:Y:S03]  /*2900*/  HGMMA.64x256x8.F32.TF32 R24, gdesc[UR8], R24, gsb0 ;  /* 0x07e00000081879f0 */ /* 0x000fe60008002818 */
        /* <DEDUP_REMOVED lines=65> */
[----:B0-----:R-:W3:Y:S04]  /*2d20*/  LDL.LU.64 R24, [R1] ;  /* 0x0000000001187983 */ /* 0x001ee80000300a00 */
        /* <DEDUP_REMOVED lines=63> */
[----:B------:R-:W-:-:S02]  /*3120*/  UIADD3 UR8, UR6, 0x4, URZ ;  /* 0x0000000406087890 */ /* 0x000fc4000fffe03f */
[----:B------:R-:W-:Y:S01]  /*3130*/  UIADD3 UR10, UR7, 0x4, URZ ;  /* 0x00000004070a7890 */ /* 0x000fe2000fffe03f */
[----:B------:R-:W-:Y:S01]  /*3140*/  UMOV UR9, 0x40000040 ;  /* 0x4000004000097882 */ /* 0x000fe20000000000 */
[----:B------:R-:W-:Y:S01]  /*3150*/  UMOV UR11, 0x40000040 ;  /* 0x40000040000b7882 */ /* 0x000fe20000000000 */
[----:B---3--:R-:W-:-:S06]  /*3160*/  WARPGROUP.ARRIVE ;  /* 0x00000000000079c5 */ /* 0x008fcc0000000000 */
[----:B------:R-:W-:Y:S03]  /*3170*/  HGMMA.64x256x8.F32.TF32 R24, gdesc[UR8], R24, gsb0 ;  /* 0x07e00000081879f0 */ /* 0x000fe60008002818 */
        /* <DEDUP_REMOVED lines=38> */
[----:B------:R-:W-:-:S02]  /*33e0*/  IMAD.MOV.U32 R214, RZ, RZ, R130 ;  /* 0x000000ffffd67224 */ /* 0x000fc400078e0082 */
[----:B------:R-:W-:Y:S01]  /*33f0*/  IMAD.MOV.U32 R215, RZ, RZ, R131 ;  /* 0x000000ffffd77224 */ /* 0x000fe200078e0083 */
[----:B------:R0:W-:Y:S01]  /*3400*/  STL.64 [R1+0x50], R44 ;  /* 0x0000502c01007387 */ /* 0x0001e20000100a00 */
[----:B------:R-:W-:Y:S02]  /*3410*/  IMAD.MOV.U32 R212, RZ, RZ, R128 ;  /* 0x000000ffffd47224 */ /* 0x000fe400078e0080 */
[----:B------:R-:W-:Y:S01]  /*3420*/  IMAD.MOV.U32 R213, RZ, RZ, R129 ;  /* 0x000000ffffd57224 */ /* 0x000fe200078e0081 */
[----:B------:R-:W3:Y:S01]  /*3430*/  LDL.LU.64 R150, [R1+0x4c8] ;  /* 0x0004c80001967983 */ /* 0x000ee20000300a00 */
[----:B------:R-:W-:Y:S02]  /*3440*/  IMAD.MOV.U32 R210, RZ, RZ, R126 ;  /* 0x000000ffffd27224 */ /* 0x000fe400078e007e */
[----:B------:R-:W-:Y:S01]  /*3450*/  IMAD.MOV.U32 R211, RZ, RZ, R127 ;  /* 0x000000ffffd37224 */ /* 0x000fe200078e007f */
[----:B------:R-:W3:Y:S01]  /*3460*/  LDL.LU.64 R148, [R1+0x4c0] ;  /* 0x0004c00001947983 */ /* 0x000ee20000300a00 */
[----:B------:R-:W-:-:S02]  /*3470*/  IMAD.MOV.U32 R208, RZ, RZ, R124 ;  /* 0x000000ffffd07224 */ /* 0x000fc400078e007c */
[----:B------:R-:W-:Y:S01]  /*3480*/  IMAD.MOV.U32 R209, RZ, RZ, R125 ;  /* 0x000000ffffd17224 */ /* 0x000fe200078e007d */
[----:B------:R-:W3:Y:S01]  /*3490*/  LDL.LU.64 R146, [R1+0x4b8] ;  /* 0x0004b80001927983 */ /* 0x000ee20000300a00 */
        /* <DEDUP_REMOVED lines=105> */
[----:B------:R-:W-:-:S03]  /*3b30*/  IMAD.MOV.U32 R17, RZ, RZ, R46 ;  /* 0x000000ffff117224 */ /* 0x000fc600078e002e */
        /* <DEDUP_REMOVED lines=15> */
[----:B0-----:R-:W3:Y:S04]  /*3c30*/  LDL.LU.64 R44, [R1+0x320] ;  /* 0x00032000012c7983 */ /* 0x001ee80000300a00 */
        /* <DEDUP_REMOVED lines=11> */
[----:B------:R-:W-:-:S02]  /*3cf0*/  UMOV UR9, 0x40000040 ;  /* 0x4000004000097882 */ /* 0x000fc40000000000 */
[----:B--2---:R-:W-:Y:S01]  /*3d00*/  STL [R1+0x2b8], R162 ;  /* 0x0002b8a201007387 */ /* 0x004fe20000100800 */
[----:B---3--:R-:W-:-:S06]  /*3d10*/  WARPGROUP.ARRIVE ;  /* 0x00000000000079c5 */ /* 0x008fcc0000000000 */
        /* <DEDUP_REMOVED lines=50> */
[----:B------:R-:W-:-:S02]  /*4040*/  IMAD.MOV.U32 R136, RZ, RZ, R233 ;  /* 0x000000ffff887224 */ /* 0x000fc400078e00e9 */
[----:B------:R-:W-:Y:S02]  /*4050*/  IMAD.MOV.U32 R138, RZ, RZ, R231 ;  /* 0x000000ffff8a7224 */ /* 0x000fe400078e00e7 */
[----:B------:R-:W-:Y:S02]  /*4060*/  IMAD.MOV.U32 R139, RZ, RZ, R230 ;  /* 0x000000ffff8b7224 */ /* 0x000fe400078e00e6 */
[----:B------:R-:W-:Y:S02]  /*4070*/  IMAD.MOV.U32 R140, RZ, RZ, R229 ;  /* 0x000000ffff8c7224 */ /* 0x000fe400078e00e5 */
[----:B------:R-:W-:Y:S02]  /*4080*/  IMAD.MOV.U32 R141, RZ, RZ, R228 ;  /* 0x000000ffff8d7224 */ /* 0x000fe400078e00e4 */
[----:B------:R-:W-:Y:S02]  /*4090*/  IMAD.MOV.U32 R142, RZ, RZ, R227 ;  /* 0x000000ffff8e7224 */ /* 0x000fe400078e00e3 */
[----:B------:R-:W-:-:S02]  /*40a0*/  IMAD.MOV.U32 R143, RZ, RZ, R226 ;  /* 0x000000ffff8f7224 */ /* 0x000fc400078e00e2 */
[----:B------:R-:W-:Y:S01]  /*40b0*/  IMAD.MOV.U32 R144, RZ, RZ, R225 ;  /* 0x000000ffff907224 */ /* 0x000fe200078e00e1 */
[----:B------:R-:W-:Y:S01]  /*40c0*/  MOV R225, R13 ;  /* 0x0000000d00e17202 */ /* 0x000fe20000000f00 */
        /* <DEDUP_REMOVED lines=16> */
[----:B------:R-:W-:Y:S01]  /*41d0*/  IMAD.MOV.U32 R218, RZ, RZ, R22 ;  /* 0x000000ffffda7224 */ /* 0x000fe200078e0016 */
[----:B------:R0:W5:Y:S01]  /*41e0*/  LDL.LU R17, [R1+0x2c8] ;  /* 0x0002c80001117983 */ /* 0x0001620000300800 */
[----:B------:R-:W-:-:S02]  /*41f0*/  IMAD.MOV.U32 R219, RZ, RZ, R21 ;  /* 0x000000ffffdb7224 */ /* 0x000fc400078e0015 */
[----:B------:R-:W-:Y:S01]  /*4200*/  IMAD.MOV.U32 R220, RZ, RZ, R20 ;  /* 0x000000ffffdc7224 */ /* 0x000fe200078e0014 */
[----:B------:R0:W5:Y:S01]  /*4210*/  LDL.LU R16, [R1+0x2c4] ;  /* 0x0002c40001107983 */ /* 0x0001620000300800 */
[----:B------:R-:W-:Y:S02]  /*4220*/  IMAD.MOV.U32 R221, RZ, RZ, R19 ;  /* 0x000000ffffdd7224 */ /* 0x000fe400078e0013 */
[----:B------:R-:W-:Y:S01]  /*4230*/  IMAD.MOV.U32 R222, RZ, RZ, R18 ;  /* 0x000000ffffde7224 */ /* 0x000fe200078e0012 */
[----:B------:R0:W5:Y:S01]  /*4240*/  LDL.LU R3, [R1+0x2c0] ;  /* 0x0002c00001037983 */ /* 0x0001620000300800 */
[----:B------:R-:W-:Y:S02]  /*4250*/  IMAD.MOV.U32 R223, RZ, RZ, R15 ;  /* 0x000000ffffdf7224 */ /* 0x000fe400078e000f */
[----:B------:R-:W-:Y:S01]  /*4260*/  IMAD.MOV.U32 R224, RZ, RZ, R14 ;  /* 0x000000ffffe07224 */ /* 0x000fe200078e000e */
[----:B------:R0:W5:Y:S01]  /*4270*/  LDL.LU R2, [R1+0x2bc] ;  /* 0x0002bc0001027983 */ /* 0x0001620000300800 */
        /* <DEDUP_REMOVED lines=77> */
[----:B-1----:R0:W5:Y:S04]  /*4750*/  LDL.LU R162, [R1+0x2b8] ;  /* 0x0002b80001a27983 */ /* 0x0021680000300800 */
[----:B------:R-:W2:Y:S04]  /*4760*/  LDL.LU.64 R150, [R1+0x2b0] ;  /* 0x0002b00001967983 */ /* 0x000ea80000300a00 */
        /* <DEDUP_REMOVED lines=20> */
[----:B------:R-:W2:Y:S01]  /*48b0*/  LDL.LU.64 R108, [R1+0x208] ;  /* 0x00020800016c7983 */ /* 0x000ea20000300a00 */
[----:B------:R-:W-:Y:S01]  /*48c0*/  UIADD3 UR8, UR6, 0x406, URZ ;  /* 0x0000040606087890 */ /* 0x000fe2000fffe03f */
[----:B------:R-:W-:Y:S01]  /*48d0*/  UMOV UR9, 0x40000040 ;  /* 0x4000004000097882 */ /* 0x000fe20000000000 */
[----:B--2---:R-:W-:-:S07]  /*48e0*/  WARPGROUP.ARRIVE ;  /* 0x00000000000079c5 */ /* 0x004fce0000000000 */
[----:B------:R-:W-:Y:S03]  /*48f0*/  HGMMA.64x256x8.F32.TF32 R24, gdesc[UR8], R24, gsb0 ;  /* 0x07e00000081879f0 */ /* 0x000fe60008002818 */
[----:B------:R-:W-:Y:S02]  /*4900*/  WARPGROUP.DEPBAR.LE gsb0, 0x0 ;  /* 0x00008000000079c5 */ /* 0x000fe40000010000 */
[----:B0-----:R-:W-:Y:S05]  /*4910*/  @!P1 BRA `(.L_x_18) ;  /* 0x0000004000b89947 */ /* 0x001fea0003800000 */
[----:B------:R-:W-:-:S04]  /*4920*/  UIADD3 UR6, UR39, 0x1, URZ ;  /* 0x0000000127067890 */ /* 0x000fc8000fffe03f */
[----:B------:R-:W-:-:S04]  /*4930*/  UISETP.NE.AND UP0, UPT, UR6, 0x4, UPT ;  /* 0x000000040600788c */ /* 0x000fc8000bf05270 */
[----:B------:R-:W-:Y:S02]  /*4940*/  USEL UR7, URZ, 0x1, UP0 ;  /* 0x000000013f077887 */ /* 0x000fe40008000000 */
[----:B------:R-:W-:Y:S02]  /*4950*/  USEL UR6, UR6, URZ, UP0 ;  /* 0x0000003f06067287 */ /* 0x000fe40008000000 */
[----:B------:R-:W-:-:S06]  /*4960*/  ULOP3.LUT UR7, UR38, UR7, URZ, 0x3c, !UPT ;  /* 0x0000000726077292 */ /* 0x000fcc000f8e3c3f */
[----:B------:R-:W-:Y:S01]  /*4970*/  IMAD.U32 R0, RZ, RZ, UR7 ;  /* 0x00000007ff007e24 */ /* 0x000fe2000f8e00ff */
[----:B------:R-:W-:-:S06]  /*4980*/  UMOV UR7, UR39 ;  /* 0x0000002700077c82 */ /* 0x000fcc0008000000 */
.L_x_25:
[----:B------:R-:W-:Y:S05]  /*4990*/  @!P0 BRA `(.L_x_19) ;  /* 0x0000000000048947 */ /* 0x000fea0003800000 */
[----:B------:R-:W-:Y:S01]  /*49a0*/  BPT.TRAP 0x1 ;  /* 0x000000040000795c */ /* 0x000fe20000300000 */
.L_x_19:
[----:B------:R-:W0:Y:S01]  /*49b0*/  S2UR UR8, SR_CgaCtaId ;  /* 0x00000000000879c3 */ /* 0x000e220000008800 */
[----:B------:R-:W-:Y:S01]  /*49c0*/  UMOV UR12, 0x400 ;  /* 0x00000400000c7882 */ /* 0x000fe20000000000 */
[----:B------:R-:W-:Y:S01]  /*49d0*/  SHF.L.U32 R4, R0, 0x1f, RZ ;  /* 0x0000001f00047819 */ /* 0x000fe200000006ff */
[----:B0-----:R-:W-:-:S04]  /*49e0*/  ULEA UR12, UR8, UR12, 0x18 ;  /* 0x0000000c080c7291 */ /* 0x001fc8000f8ec03f */
[----:B------:R-:W-:-:S09]  /*49f0*/  ULEA UR8, UR6, UR12, 0x3 ;  /* 0x0000000c06087291 */ /* 0x000fd2000f8e183f */
[----:B------:R0:W1:Y:S01]  /*4a00*/  SYNCS.PHASECHK.TRANS64.TRYWAIT P1, [UR8], R4 ;  /* 0x00000004ff0075a7 */ /* 0x0000620008020148 */
[----:B------:R-:W-:Y:S05]  /*4a10*/  @!P0 BRA `(.L_x_20) ;  /* 0x0000000000048947 */ /* 0x000fea0003800000 */
[----:B------:R-:W-:Y:S01]  /*4a20*/  BPT.TRAP 0x1 ;  /* 0x000000040000795c */ /* 0x000fe20000300000 */
.L_x_20:
[----:B-1----:R-:W-:Y:S05]  /*4a30*/  @P1 BRA `(.L_x_21) ;  /* 0x0000000000081947 */ /* 0x002fea0003800000 */
[----:B------:R-:W1:Y:S02]  /*4a40*/  SYNCS.PHASECHK.TRANS64.TRYWAIT P1, [UR8], R4 ;  /* 0x00000004ff0075a7 */ /* 0x000e640008020148 */
[----:B-1----:R-:W-:Y:S05]  /*4a50*/  @!P1 BRA `(.L_x_22) ;  /* 0x0000016000fc9947 */ /* 0x002fea0003800000 */
.L_x_21:
        /* <DEDUP_REMOVED lines=64> */
[----:B--2---:R-:W2:Y:S04]  /*4e60*/  LDL.LU.64 R24, [R1] ;  /* 0x0000000001187983 */ /* 0x004ea80000300a00 */
        /* <DEDUP_REMOVED lines=63> */
[----:B------:R-:W-:-:S02]  /*5260*/  ULEA UR13, UR6, UR4, 0xb ;  /* 0x00000004060d7291 */ /* 0x000fc4000f8e583f */
[----:B------:R-:W-:Y:S01]  /*5270*/  ULEA UR14, UR6, UR5, 0xb ;  /* 0x00000005060e7291 */ /* 0x000fe2000f8e583f */
[----:B-----5:R-:W-:Y:S01]  /*5280*/  STL [R1+0x2cc], R17 ;  /* 0x0002cc1101007387 */ /* 0x020fe20000100800 */
[----:B------:R-:W-:Y:S01]  /*5290*/  UMOV UR9, 0x40000040 ;  /* 0x4000004000097882 */ /* 0x000fe20000000000 */
[----:B------:R-:W-:Y:S02]  /*52a0*/  UMOV UR11, 0x40000040 ;  /* 0x40000040000b7882 */ /* 0x000fe40000000000 */
[----:B------:R-:W-:Y:S01]  /*52b0*/  UMOV UR8, UR13 ;  /* 0x0000000d00087c82 */ /* 0x000fe20008000000 */
[----:B------:R-:W-:Y:S01]  /*52c0*/  STL [R1+0x2c8], R16 ;  /* 0x0002c81001007387 */ /* 0x000fe20000100800 */
[----:B------:R-:W-:-:S03]  /*52d0*/  UMOV UR10, UR14 ;  /* 0x0000000e000a7c82 */ /* 0x000fc60008000000 */
[----:B------:R-:W-:Y:S04]  /*52e0*/  STL [R1+0x2c4], R3 ;  /* 0x0002c40301007387 */ /* 0x000fe80000100800 */
[----:B------:R3:W-:Y:S04]  /*52f0*/  STL [R1+0x2c0], R2 ;  /* 0x0002c00201007387 */ /* 0x0007e80000100800 */
[----:B------:R4:W-:Y:S01]  /*5300*/  STL [R1+0x2bc], R0 ;  /* 0x0002bc0001007387 */ /* 0x0009e20000100800 */
[----:B--2---:R-:W-:-:S06]  /*5310*/  WARPGROUP.ARRIVE ;  /* 0x00000000000079c5 */ /* 0x004fcc0000000000 */
[----:B------:R-:W-:Y:S03]  /*5320*/  HGMMA.64x256x8.F32.TF32 R24, gdesc[UR8], R24, gsb0 ;  /* 0x07e00000081879f0 */ /* 0x000fe60008002818 */
[----:B------:R-:W-:Y:S02]  /*5330*/  WARPGROUP.DEPBAR.LE gsb0, 0x0 ;  /* 0x00008000000079c5 */ /* 0x000fe40000010000 */
[----:B------:R-:W-:Y:S01]  /*5340*/  STL.64 [R1], R24 ;  /* 0x0000001801007387 */ /* 0x000fe20000100a00 */
[----:B---3--:R-:W-:Y:S01]  /*5350*/  IMAD.MOV.U32 R2, RZ, RZ, R150 ;  /* 0x000000ffff027224 */ /* 0x008fe200078e0096 */
[----:B------:R-:W-:Y:S01]  /*5360*/  MOV R10, R142 ;  /* 0x0000008e000a7202 */ /* 0x000fe20000000f00 */
[----:B----4-:R-:W-:Y:S01]  /*5370*/  IMAD.MOV.U32 R0, RZ, RZ, R151 ;  /* 0x000000ffff007224 */ /* 0x010fe200078e0097 */
[----:B------:R-:W-:Y:S01]  /*5380*/  STL.64 [R1+0x8], R26 ;  /* 0x0000081a01007387 */ /* 0x000fe20000100a00 */
[----:B01----:R-:W-:Y:S01]  /*5390*/  IMAD.MOV.U32 R4, RZ, RZ, R148 ;  /* 0x000000ffff047224 */ /* 0x003fe200078e0094 */
        /* <DEDUP_REMOVED lines=36> */
[----:B------:R-:W2:Y:S01]  /*55e0*/  LDL.LU.64 R150, [R1+0x780] ;  /* 0x0007800001967983 */ /* 0x000ea20000300a00 */
[----:B------:R-:W-:Y:S02]  /*55f0*/  IMAD.MOV.U32 R210, RZ, RZ, R126 ;  /* 0x000000ffffd27224 */ /* 0x000fe400078e007e */
[----:B------:R-:W-:Y:S01]  /*5600*/  IMAD.MOV.U32 R211, RZ, RZ, R127 ;  /* 0x000000ffffd37224 */ /* 0x000fe200078e007f */
[----:B------:R-:W2:Y:S01]  /*5610*/  LDL.LU.64 R148, [R1+0x778] ;  /* 0x0007780001947983 */ /* 0x000ea20000300a00 */
[----:B------:R-:W-:-:S02]  /*5620*/  IMAD.MOV.U32 R208, RZ, RZ, R124 ;  /* 0x000000ffffd07224 */ /* 0x000fc400078e007c */
[----:B------:R-:W-:Y:S01]  /*5630*/  IMAD.MOV.U32 R209, RZ, RZ, R125 ;  /* 0x000000ffffd17224 */ /* 0x000fe200078e007d */
[----:B------:R-:W2:Y:S01]  /*5640*/  LDL.LU.64 R146, [R1+0x770] ;  /* 0x0007700001927983 */ /* 0x000ea20000300a00 */
        /* <DEDUP_REMOVED lines=105> */
[----:B------:R-:W-:-:S03]  /*5ce0*/  IMAD.MOV.U32 R234, RZ, RZ, R47 ;  /* 0x000000ffffea7224 */ /* 0x000fc600078e002f */
        /* <DEDUP_REMOVED lines=15> */
[----:B0-----:R-:W2:Y:S04]  /*5de0*/  LDL.LU.64 R44, [R1+0x5d8] ;  /* 0x0005d800012c7983 */ /* 0x001ea80000300a00 */
        /* <DEDUP_REMOVED lines=11> */
[----:B------:R-:W-:-:S02]  /*5ea0*/  UMOV UR9, 0x40000040 ;  /* 0x4000004000097882 */ /* 0x000fc40000000000 */
[----:B------:R-:W-:Y:S01]  /*5eb0*/  STL [R1+0x580], R162 ;  /* 0x000580a201007387 */ /* 0x000fe20000100800 */
[----:B--2---:R-:W-:-:S06]  /*5ec0*/  WARPGROUP.ARRIVE ;  /* 0x00000000000079c5 */ /* 0x004fcc0000000000 */
        /* <DEDUP_REMOVED lines=66> */
[----:B------:R-:W-:Y:S01]  /*62f0*/  IMAD.MOV.U32 R149, RZ, RZ, R216 ;  /* 0x000000ffff957224 */ /* 0x000fe200078e00d8 */
[----:B------:R-:W-:Y:S01]  /*6300*/  MOV R216, R20 ;  /* 0x0000001400d87202 */ /* 0x000fe20000000f00 */
        /* <DEDUP_REMOVED lines=24> */
[----:B------:R-:W-:Y:S02]  /*6490*/  UIADD3 UR8, UR13, 0x2, URZ ;  /* 0x000000020d087890 */ /* 0x000fe4000fffe03f */
[----:B------:R-:W-:Y:S01]  /*64a0*/  UIADD3 UR10, UR14, 0x2, URZ ;  /* 0x000000020e0a7890 */ /* 0x000fe2000fffe03f */
[----:B------:R-:W-:Y:S01]  /*64b0*/  UMOV UR9, 0x40000040 ;  /* 0x4000004000097882 */ /* 0x000fe20000000000 */
[----:B------:R-:W-:Y:S01]  /*64c0*/  UMOV UR11, 0x40000040 ;  /* 0x40000040000b7882 */ /* 0x000fe20000000000 */
        /* <DEDUP_REMOVED lines=236> */
[----:B------:R-:W-:Y:S01]  /*7390*/  STL.64 [R1+0x30], R36 ;  /* 0x0000302401007387 */ /* 0x000fe20000100a00 */
[----:B------:R-:W-:-:S03]  /*73a0*/  IMAD.MOV.U32 R5, RZ, RZ, R150 ;  /* 0x000000ffff057224 */ /* 0x000fc600078e0096 */
[----:B------:R-:W-:Y:S01]  /*73b0*/  STL.64 [R1+0x38], R38 ;  /* 0x0000382601007387 */ /* 0x000fe20000100a00 */
[----:B------:R-:W-:-:S03]  /*73c0*/  IMAD.MOV.U32 R4, RZ, RZ, R151 ;  /* 0x000000ffff047224 */ /* 0x000fc600078e0097 */
[----:B------:R-:W-:Y:S01]  /*73d0*/  STL.64 [R1+0x40], R40 ;  /* 0x0000402801007387 */ /* 0x000fe20000100a00 */
[----:B------:R-:W-:-:S03]  /*73e0*/  IMAD.MOV.U32 R7, RZ, RZ, R148 ;  /* 0x000000ffff077224 */ /* 0x000fc600078e0094 */
[----:B------:R-:W-:Y:S01]  /*73f0*/  STL.64 [R1+0x48], R42 ;  /* 0x0000482a01007387 */ /* 0x000fe20000100a00 */
[----:B------:R-:W-:Y:S01]  /*7400*/  IMAD.MOV.U32 R6, RZ, RZ, R149 ;  /* 0x000000ffff067224 */ /* 0x000fe200078e0095 */
[----:B------:R-:W-:Y:S02]  /*7410*/  MOV R9, R146 ;  /* 0x0000009200097202 */ /* 0x000fe40000000f00 */
[----:B------:R0:W-:Y:S01]  /*7420*/  STL.64 [R1+0x50], R44 ;  /* 0x0000502c01007387 */ /* 0x0001e20000100a00 */
[----:B------:R-:W-:-:S03]  /*7430*/  IMAD.MOV.U32 R8, RZ, RZ, R147 ;  /* 0x000000ffff087224 */ /* 0x000fc600078e0093 */
[----:B------:R-:W3:Y:S01]  /*7440*/  LDL.LU.64 R150, [R1+0x4c8] ;  /* 0x0004c80001967983 */ /* 0x000ee20000300a00 */
[----:B------:R-:W-:Y:S02]  /*7450*/  IMAD.MOV.U32 R11, RZ, RZ, R144 ;  /* 0x000000ffff0b7224 */ /* 0x000fe400078e0090 */
        /* <DEDUP_REMOVED lines=11> */
[----:B------:R-:W-:Y:S01]  /*7510*/  IMAD.MOV.U32 R21, RZ, RZ, R136 ;  /* 0x000000ffff157224 */ /* 0x000fe200078e0088 */
[----:B------:R-:W-:Y:S01]  /*7520*/  MOV R23, R134 ;  /* 0x0000008600177202 */ /* 0x000fe20000000f00 */
[----:B------:R-:W-:Y:S01]  /*7530*/  IMAD.MOV.U32 R20, RZ, RZ, R137 ;  /* 0x000000ffff147224 */ /* 0x000fe200078e0089 */
[----:B------:R-:W3:Y:S01]  /*7540*/  LDL.LU.64 R140, [R1+0x4a0] ;  /* 0x0004a000018c7983 */ /* 0x000ee20000300a00 */
        /* <DEDUP_REMOVED lines=237> */
[----:B------:R-:W-:Y:S01]  /*8420*/  IMAD.MOV.U32 R227, RZ, RZ, R12 ;  /* 0x000000ffffe37224 */ /* 0x000fe200078e000c */
[----:B------:R0:W5:Y:S01]  /*8430*/  LDL.LU R0, [R1+0x2bc] ;  /* 0x0002bc0001007983 */ /* 0x0001620000300800 */
        /* <DEDUP_REMOVED lines=104> */
[----:B------:R-:W-:Y:S01]  /*8ac0*/  BPT.TRAP 0x1 ;  /* 0x000000040000795c */ /* 0x000fe20000300000 */
.L_x_23:
[----:B------:R-:W-:Y:S02]  /*8ad0*/  UISETP.GT.U32.AND UP0, UPT, UR40, 0x1, UPT ;  /* 0x000000012800788c */ /* 0x000fe4000bf04070 */
[----:B------:R-:W-:-:S04]  /*8ae0*/  ULEA UR12, UR7, UR12, 0x3 ;  /* 0x0000000c070c7291 */ /* 0x000fc8000f8e183f */
[----:B------:R-:W-:Y:S01]  /*8af0*/  UIADD3 UR12, UR12, 0x20, URZ ;  /* 0x000000200c0c7890 */ /* 0x000fe2000fffe03f */
[----:B------:R-:W-:-:S03]  /*8b00*/  PLOP3.LUT P1, PT, PT, PT, UP0, 0x80, 0x0 ;  /* 0x000000000000781c */ /* 0x000fc60003f2f008 */
[----:B------:R-:W-:-:S09]  /*8b10*/  UPRMT UR12, URZ, 0x654, UR12 ;  /* 0x000006543f0c7896 */ /* 0x000fd2000800000c */
[----:B------:R-:W-:Y:S01]  /*8b20*/  SYNCS.ARRIVE.TRANS64.RED.A1T0 RZ, [UR12], RZ ;  /* 0x000000ffffff79a7 */ /* 0x000fe2000810040c */
[----:B------:R-:W-:Y:S05]  /*8b30*/  @P1 BRA `(.L_x_24) ;  /* 0x0000000000041947 */ /* 0x000fea0003800000 */
[----:B------:R-:W-:Y:S01]  /*8b40*/  BPT.TRAP 0x1 ;  /* 0x000000040000795c */ /* 0x000fe20000300000 */
.L_x_24:
[----:B------:R-:W-:Y:S01]  /*8b50*/  UIADD3 UR6, UR6, 0x1, URZ ;  /* 0x0000000106067890 */ /* 0x000fe2000fffe03f */
[C---:B-----5:R-:W-:Y:S01]  /*8b60*/  ISETP.GT.AND P1, PT, R3.reuse, 0x1, PT ;  /* 0x000000010300780c */ /* 0x060fe20003f24270 */
[----:B------:R-:W-:Y:S01]  /*8b70*/  UIADD3 UR7, UR7, 0x1, URZ ;  /* 0x0000000107077890 */ /* 0x000fe2000fffe03f */
[----:B------:R-:W-:Y:S01]  /*8b80*/  VIADD R3, R3, 0xffffffff ;  /* 0xffffffff03037836 */ /* 0x000fe20000000000 */
[----:B------:R-:W-:Y:S02]  /*8b90*/  UISETP.NE.AND UP0, UPT, UR6, 0x4, UPT ;  /* 0x000000040600788c */ /* 0x000fe4000bf05270 */
[----:B------:R-:W-:Y:S02]  /*8ba0*/  UISETP.NE.AND UP1, UPT, UR7, 0x4, UPT ;  /* 0x000000040700788c */ /* 0x000fe4000bf25270 */
[----:B------:R-:W-:Y:S02]  /*8bb0*/  USEL UR8, URZ, 0x1, UP0 ;  /* 0x000000013f087887 */ /* 0x000fe40008000000 */
[----:B------:R-:W-:-:S02]  /*8bc0*/  USEL UR6, UR6, URZ, UP0 ;  /* 0x0000003f06067287 */ /* 0x000fc40008000000 */
[----:B------:R-:W-:Y:S02]  /*8bd0*/  USEL UR7, UR7, URZ, UP1 ;  /* 0x0000003f07077287 */ /* 0x000fe40008800000 */
[----:B------:R-:W-:Y:S01]  /*8be0*/  LOP3.LUT R0, R0, UR8, RZ, 0x3c, !PT ;  /* 0x0000000800007c12 */ /* 0x000fe2000f8e3cff */
[----:B------:R-:W-:Y:S09]  /*8bf0*/  @P1 BRA `(.L_x_25) ;  /* 0xffffffbc00641947 */ /* 0x000ff2000383ffff */
.L_x_18:
[----:B------:R-:W0:Y:S02]  /*8c00*/  LDC R0, c[0x0][0x28c] ;  /* 0x0000a300ff007b82 */ /* 0x000e240000000800 */
[----:B0-----:R-:W-:-:S13]  /*8c10*/  ISETP.GE.AND P1, PT, R0, 0x1, PT ;  /* 0x000000010000780c */ /* 0x001fda0003f26270 */
[----:B------:R-:W-:Y:S05]  /*8c20*/  @!P1 BRA `(.L_x_26) ;  /* 0x0000000000449947 */ /* 0x000fea0003800000 */
[----:B------:R-:W-:Y:S05]  /*8c30*/  @!P0 BRA `(.L_x_27) ;  /* 0x0000000000048947 */ /* 0x000fea0003800000 */
[----:B------:R-:W-:Y:S01]  /*8c40*/  BPT.TRAP 0x1 ;  /* 0x000000040000795c */ /* 0x000fe20000300000 */
.L_x_27:
[----:B------:R-:W0:Y:S01]  /*8c50*/  S2UR UR6, SR_CgaCtaId ;  /* 0x00000000000679c3 */ /* 0x000e220000008800 */
[----:B------:R-:W-:Y:S01]  /*8c60*/  UISETP.LT.AND UP0, UPT, UR44, 0x1, UPT ;  /* 0x000000012c00788c */ /* 0x000fe2000bf01270 */
[----:B------:R-:W-:-:S03]  /*8c70*/  UMOV UR5, 0x400 ;  /* 0x0000040000057882 */ /* 0x000fc60000000000 */
[----:B------:R-:W-:Y:S02]  /*8c80*/  USEL UR4, UR44, 0x1, UP0 ;  /* 0x000000012c047887 */ /* 0x000fe40008000000 */
[----:B------:R-:W-:Y:S02]  /*8c90*/  UISETP.GT.U32.AND UP0, UPT, UR40, 0x1, UPT ;  /* 0x000000012800788c */ /* 0x000fe4000bf04070 */
[----:B------:R-:W-:-:S04]  /*8ca0*/  UIADD3 UR4, UR39, UR44, -UR4 ;  /* 0x0000002c27047290 */ /* 0x000fc8000fffe804 */
[----:B------:R-:W-:Y:S01]  /*8cb0*/  USHF.L.U32 UR4, UR4, 0x3, URZ ;  /* 0x0000000304047899 */ /* 0x000fe2000800063f */
[----:B------:R-:W-:-:S03]  /*8cc0*/  PLOP3.LUT P0, PT, PT, PT, UP0, 0x80, 0x0 ;  /* 0x000000000000781c */ /* 0x000fc60003f0f008 */
[----:B------:R-:W-:Y:S02]  /*8cd0*/  ULOP3.LUT UR4, UR4, 0x18, URZ, 0xc0, !UPT ;  /* 0x0000001804047892 */ /* 0x000fe4000f8ec03f */
[----:B0-----:R-:W-:-:S04]  /*8ce0*/  ULEA UR5, UR6, UR5, 0x18 ;  /* 0x0000000506057291 */ /* 0x001fc8000f8ec03f */
[----:B------:R-:W-:-:S04]  /*8cf0*/  UIADD3 UR4, UR5, 0x20, UR4 ;  /* 0x0000002005047890 */ /* 0x000fc8000fffe004 */
[----:B------:R-:W-:-:S09]  /*8d00*/  UPRMT UR4, URZ, 0x654, UR4 ;  /* 0x000006543f047896 */ /* 0x000fd20008000004 */
[----:B------:R-:W-:Y:S01]  /*8d10*/  SYNCS.ARRIVE.TRANS64.RED.A1T0 RZ, [UR4], RZ ;  /* 0x000000ffffff79a7 */ /* 0x000fe20008100404 */
[----:B------:R-:W-:Y:S05]  /*8d20*/  @P0 BRA `(.L_x_26) ;  /* 0x0000000000040947 */ /* 0x000fea0003800000 */
[----:B------:R-:W-:Y:S01]  /*8d30*/  BPT.TRAP 0x1 ;  /* 0x000000040000795c */ /* 0x000fe20000300000 */
.L_x_26:
[----:B------:R-:W0:Y:S01]  /*8d40*/  S2R R8, SR_TID.X ;  /* 0x0000000000087919 */ /* 0x000e220000002100 */
[----:B------:R-:W-:Y:S01]  /*8d50*/  IMAD.MOV.U32 R19, RZ, RZ, 0x6540 ;  /* 0x00006540ff137424 */ /* 0x000fe200078e00ff */
[----:B------:R-:W-:Y:S01]  /*8d60*/  USHF.R.S32.HI UR10, URZ, 0x1f, UR43 ;  /* 0x0000001f3f0a7899 */ /* 0x000fe2000801142b */
[----:B-----5:R-:W-:Y:S01]  /*8d70*/  LOP3.LUT R4, R162, 0x1, RZ, 0xc0, !PT ;  /* 0x00000001a2047812 */ /* 0x020fe200078ec0ff */
[----:B------:R-:W-:Y:S01]  /*8d80*/  ULDC.64 UR8, c[0x0][0x5d0] ;  /* 0x0001740000087ab9 */ /* 0x000fe20000000a00 */
[----:B------:R-:W-:Y:S01]  /*8d90*/  UIADD3 UR39, UR44, UR39, URZ ;  /* 0x000000272c277290 */ /* 0x000fe2000fffe03f */
[----:B------:R-:W-:Y:S01]  /*8da0*/  IMAD.U32 R6, RZ, RZ, UR8 ;  /* 0x00000008ff067e24 */ /* 0x000fe2000f8e00ff */
[----:B------:R-:W-:Y:S01]  /*8db0*/  UIMAD UR4, UR10, UR8, URZ ;  /* 0x000000080a0472a4 */ /* 0x000fe2000f8e023f */
[----:B------:R-:W-:Y:S01]  /*8dc0*/  SHF.L.U32 R3, R4, 0x6, RZ ;  /* 0x0000000604037819 */ /* 0x000fe200000006ff */
[----:B------:R-:W-:Y:S02]  /*8dd0*/  UIMAD.WIDE UR6, UR41, 0x100, URZ ;  /* 0x00000100290678a5 */ /* 0x000fe4000f8e023f */
[----:B------:R-:W-:Y:S01]  /*8de0*/  UIMAD UR4, UR43, UR9, UR4 ;  /* 0x000000092b0472a4 */ /* 0x000fe2000f8e0204 */
[----:B------:R-:W-:Y:S01]  /*8df0*/  ULDC UR8, c[0x0][0x288] ;  /* 0x0000a20000087ab9 */ /* 0x000fe20000000800 */
[----:B------:R-:W-:Y:S01]  /*8e00*/  USHF.L.U32 UR41, UR41, 0x8, URZ ;  /* 0x0000000829297899 */ /* 0x000fe2000800063f */
[----:B------:R-:W-:Y:S01]  /*8e10*/  ULDC UR5, c[0x0][0x284] ;  /* 0x0000a10000057ab9 */ /* 0x000fe20000000800 */
[----:B------:R-:W-:Y:S01]  /*8e20*/  UISETP.GT.U32.AND UP0, UPT, UR39, 0x3, UPT ;  /* 0x000000032700788c */ /* 0x000fe2000bf04070 */
[----:B------:R-:W-:-:S03]  /*8e30*/  IMAD.U32 R158, RZ, RZ, UR5 ;  /* 0x00000005ff9e7e24 */ /* 0x000fc6000f8e00ff */
[----:B------:R-:W-:Y:S01]  /*8e40*/  UISETP.LT.U32.AND UP0, UPT, UR44, 0x4, UP0 ;  /* 0x000000042c00788c */ /* 0x000fe20008701070 */
[C---:B0-----:R-:W-:Y:S01]  /*8e50*/  IMAD.SHL.U32 R18, R8.reuse, 0x2, RZ ;  /* 0x0000000208127824 */ /* 0x041fe200078e00ff */
[----:B------:R-:W-:Y:S02]  /*8e60*/  SHF.R.U32.HI R0, RZ, 0x2, R8 ;  /* 0x00000002ff007819 */ /* 0x000fe40000011608 */
[----:B------:R-:W-:Y:S02]  /*8e70*/  LOP3.LUT R5, R8, 0x60, RZ, 0xc0, !PT ;  /* 0x0000006008057812 */ /* 0x000fe400078ec0ff */
[----:B------:R-:W-:Y:S02]  /*8e80*/  LOP3.LUT R18, R18, 0x6, RZ, 0xc0, !PT ;  /* 0x0000000612127812 */ /* 0x000fe400078ec0ff */
[----:B------:R-:W-:Y:S02]  /*8e90*/  LOP3.LUT R0, R0, 0x7, RZ, 0xc0, !PT ;  /* 0x0000000700007812 */ /* 0x000fe400078ec0ff */
[----:B------:R-:W-:Y:S01]  /*8ea0*/  PRMT R18, R18, R19, UR42 ;  /* 0x0000002a12127e16 */ /* 0x000fe20008000013 */
[----:B------:R-:W-:Y:S01]  /*8eb0*/  USHF.L.U32 UR42, UR42, 0x8, URZ ;  /* 0x000000082a2a7899 */ /* 0x000fe2000800063f */
[----:B------:R-:W-:-:S02]  /*8ec0*/  SHF.R.U32.HI R5, RZ, 0x1, R5 ;  /* 0x00000001ff057819 */ /* 0x000fc40000011605 */
[----:B------:R-:W-:Y:S01]  /*8ed0*/  SHF.R.S32.HI R19, RZ, 0x1f, R18 ;  /* 0x0000001fff137819 */ /* 0x000fe20000011412 */
[----:B------:R-:W-:Y:S01]  /*8ee0*/  UISETP.GE.AND UP1, UPT, UR42, UR8, UPT ;  /* 0x000000082a00728c */ /* 0x000fe2000bf26270 */
[--C-:B------:R-:W-:Y:S02]  /*8ef0*/  LOP3.LUT R3, R3, 0x40, R0.reuse, 0xe2, !PT ;  /* 0x0000004003037812 */ /* 0x100fe400078ee200 */
[----:B------:R-:W-:Y:S01]  /*8f00*/  IADD3 R0, RZ, -R5, -R0 ;  /* 0x80000005ff007210 */ /* 0x000fe20007ffe800 */
[----:B------:R-:W-:Y:S01]  /*8f10*/  IMAD.WIDE.U32 R6, R6, UR43, R18 ;  /* 0x0000002b06067c25 */ /* 0x000fe2000f8e0012 */
[----:B------:R-:W-:Y:S01]  /*8f20*/  UISETP.GE.OR UP1, UPT, UR41, UR5, UP1 ;  /* 0x000000052900728c */ /* 0x000fe20008f26670 */
[----:B------:R-:W-:Y:S01]  /*8f30*/  LOP3.LUT R3, R3, UR6, R5, 0xfe, !PT ;  /* 0x0000000603037c12 */ /* 0x000fe2000f8efe05 */
[----:B------:R-:W-:Y:S01]  /*8f40*/  USEL UR5, URZ, 0x1, !UP0 ;  /* 0x000000013f057887 */ /* 0x000fe2000c000000 */
[----:B------:R-:W-:Y:S01]  /*8f50*/  VIADD R7, R7, UR4 ;  /* 0x0000000407077c36 */ /* 0x000fe20008000000 */
[----:B------:R-:W-:Y:S01]  /*8f60*/  USHF.R.U32.HI UR4, URZ, 0x2, UR39 ;  /* 0x000000023f047899 */ /* 0x000fe20008011627 */
[----:B------:R-:W-:Y:S01]  /*8f70*/  IMAD R0, R4, -0x40, R0 ;  /* 0xffffffc004007824 */ /* 0x000fe200078e0200 */
[----:B------:R-:W-:Y:S01]  /*8f80*/  PLOP3.LUT P0, PT, PT, PT, UP1, 0x80, 0x0 ;  /* 0x000000000000781c */ /* 0x000fe20003f0f018 */
[----:B------:R-:W-:Y:S01]  /*8f90*/  IMAD.MOV.U32 R4, RZ, RZ, -0x2 ;  /* 0xfffffffeff047424 */ /* 0x000fe200078e00ff */
[----:B------:R-:W-:-:S02]  /*8fa0*/  ULOP3.LUT UR4, UR4, 0x1, URZ, 0xc0, !UPT ;  /* 0x0000000104047892 */ /* 0x000fc4000f8ec03f */
[----:B------:R-:W-:Y:S01]  /*8fb0*/  IADD3 R158, R158, -UR41, R0 ;  /* 0x800000299e9e7c10 */ /* 0x000fe2000fffe000 */
[----:B------:R-:W-:Y:S01]  /*8fc0*/  ULOP3.LUT UR39, UR39, 0x3, URZ, 0xc0, !UPT ;  /* 0x0000000327277892 */ /* 0x000fe2000f8ec03f */
[----:B------:R-:W-:Y:S01]  /*8fd0*/  LOP3.LUT R0, R8, 0x3, RZ, 0xc0, !PT ;  /* 0x0000000308007812 */ /* 0x000fe200078ec0ff */
[----:B------:R-:W-:Y:S01]  /*8fe0*/  UISETP.NE.U32.AND UP2, UPT, UR4, 0x1, UPT ;  /* 0x000000010400788c */ /* 0x000fe2000bf45070 */
[----:B------:R-:W-:-:S03]  /*8ff0*/  UMOV UR41, 0xffffffff ;  /* 0xffffffff00297882 */ /* 0x000fc60000000000 */
[----:B------:R-:W-:Y:S01]  /*9000*/  UISETP.GT.U32.AND UP2, UPT, UR44, 0x3, !UP2 ;  /* 0x000000032c00788c */ /* 0x000fe2000d744070 */
[----:B------:R-:W-:-:S03]  /*9010*/  IMAD R0, R0, R4, UR8 ;  /* 0x0000000800007e24 */ /* 0x000fc6000f8e0204 */
[----:B------:R-:W-:Y:S01]  /*9020*/  USEL UR4, URZ, 0x1, !UP2 ;  /* 0x000000013f047887 */ /* 0x000fe2000d000000 */
[----:B------:R-:W-:-:S03]  /*9030*/  VIADD R0, R0, -UR42 ;  /* 0x8000002a00007c36 */ /* 0x000fc60008000000 */
[----:B------:R-:W-:Y:S01]  /*9040*/  ULOP3.LUT UR38, UR4, UR38, UR5, 0x96, !UPT ;  /* 0x0000002604267292 */ /* 0x000fe2000f8e9605 */
[----:B------:R-:W-:Y:S11]  /*9050*/  @P0 BRA `(.L_x_28) ;  /* 0x000000fc00a80947 */ /* 0x000ff60003800000 */
[----:B------:R-:W-:Y:S01]  /*9060*/  FSETP.NEU.AND P0, PT, R16, RZ, PT ;  /* 0x000000ff1000720b */ /* 0x000fe20003f0d000 */
[----:B------:R-:W-:Y:S01]  /*9070*/  ULDC.64 UR8, c[0x0][0x5c8] ;  /* 0x0001720000087ab9 */ /* 0x000fe20000000a00 */
[----:B------:R-:W-:Y:S01]  /*9080*/  ISETP.GT.AND P3, PT, R158, RZ, PT ;  /* 0x000000ff9e00720c */ /* 0x000fe20003f64270 */
[----:B------:R-:W-:Y:S01]  /*9090*/  UIMAD UR4, UR7, UR8, URZ ;  /* 0x00000008070472a4 */ /* 0x000fe2000f8e023f */
[----:B------:R-:W-:Y:S01]  /*90a0*/  IMAD.U32 R10, RZ, RZ, UR9 ;  /* 0x00000009ff0a7e24 */ /* 0x000fe2000f8e00ff */
[----:B------:R-:W-:Y:S01]  /*90b0*/  BSSY B0, `(.L_x_28) ;  /* 0x0000fe4000007945 */ /* 0x000fe20003800000 */
[----:B------:R-:W-:Y:S01]  /*90c0*/  IMAD.WIDE.U32 R6, R3, UR8, R6 ;  /* 0x0000000803067c25 */ /* 0x000fe2000f8e0006 */
[----:B------:R-:W-:-:S03]  /*90d0*/  ISETP.GT.AND P1, PT, R0, RZ, P3 ;  /* 0x000000ff0000720c */ /* 0x000fc60001f24270 */
[----:B------:R-:W-:-:S04]  /*90e0*/  IMAD R10, R3, R10, UR4 ;  /* 0x00000004030a7e24 */ /* 0x000fc8000f8e020a */
[----:B------:R-:W-:Y:S01]  /*90f0*/  IMAD.IADD R10, R7, 0x1, R10 ;  /* 0x00000001070a7824 */ /* 0x000fe200078e020a */
[----:B------:R-:W-:Y:S06]  /*9100*/  @!P0 BRA `(.L_x_29) ;  /* 0x000000ac00448947 */ /* 0x000fec0003800000 */
[----:B------:R-:W0:Y:S01]  /*9110*/  LDC.64 R22, c[0x0][0x5b8] ;  /* 0x00016e00ff167b82 */ /* 0x000e220000000a00 */
[----:B------:R-:W2:Y:S01]  /*9120*/  LDL.LU R11, [R1] ;  /* 0x00000000010b7983 */ /* 0x000ea20000300800 */
[----:B------:R-:W-:-:S06]  /*9130*/  ULDC.64 UR4, c[0x0][0x5c0] ;  /* 0x0001700000047ab9 */ /* 0x000fcc0000000a00 */
[----:B------:R-:W1:Y:S08]  /*9140*/  LDC.64 R14, c[0x0][0x5b0] ;  /* 0x00016c00ff0e7b82 */ /* 0x000e700000000a00 */
[----:B------:R-:W3:Y:S01]  /*9150*/  LDC.64 R12, c[0x0][0x5a8] ;  /* 0x00016a00ff0c7b82 */ /* 0x000ee20000000a00 */
[C---:B0-----:R-:W-:Y:S02]  /*9160*/  IMAD R159, R22.reuse, UR10, RZ ;  /* 0x0000000a169f7c24 */ /* 0x041fe4000f8e02ff */
[----:B------:R-:W-:-:S04]  /*9170*/  IMAD.WIDE.U32 R152, R22, UR43, R18 ;  /* 0x0000002b16987c25 */ /* 0x000fc8000f8e0012 */
[----:B------:R-:W-:Y:S02]  /*9180*/  IMAD R159, R23, UR43, R159 ;  /* 0x0000002b179f7c24 */ /* 0x000fe4000f8e029f */
[----:B-1----:R-:W-:Y:S02]  /*9190*/  IMAD R156, R14, UR7, RZ ;  /* 0x000000070e9c7c24 */ /* 0x002fe4000f8e02ff */
[----:B------:R-:W-:Y:S02]  /*91a0*/  IMAD.IADD R21, R153, 0x1, R159 ;  /* 0x0000000199157824 */ /* 0x000fe400078e029f */
[----:B------:R-:W-:Y:S02]  /*91b0*/  IMAD.MOV.U32 R20, RZ, RZ, R152 ;  /* 0x000000ffff147224 */ /* 0x000fe400078e0098 */
[C---:B------:R-:W-:Y:S02]  /*91c0*/  IMAD R156, R3.reuse, R15, R156 ;  /* 0x0000000f039c7224 */ /* 0x040fe400078e029c */
[----:B------:R-:W-:-:S05]  /*91d0*/  IMAD.WIDE.U32 R4, R3, R14, R20 ;  /* 0x0000000e03047225 */ /* 0x000fca00078e0014 */
[----:B------:R-:W-:Y:S02]  /*91e0*/  IADD3 R5, R5, R156, RZ ;  /* 0x0000009c05057210 */ /* 0x000fe40007ffe0ff */
[----:B---3--:R-:W-:-:S04]  /*91f0*/  LEA R8, P0, R4, R12, 0x2 ;  /* 0x0000000c04087211 */ /* 0x008fc800078010ff */
[----:B------:R-:W-:-:S05]  /*9200*/  LEA.HI.X R9, R4, R13, R5, 0x2, P0 ;  /* 0x0000000d04097211 */ /* 0x000fca00000f1405 */
[----:B------:R-:W3:Y:S01]  /*9210*/  @P1 LDG.E.LTC128B R23, desc[UR36][R8.64] ;  /* 0x0000002408171981 */ /* 0x000ee2000c1e1920 */
[C---:B------:R-:W-:Y:S01]  /*9220*/  LEA R4, P0, R6.reuse, UR4, 0x2 ;  /* 0x0000000406047c11 */ /* 0x040fe2000f8010ff */
[----:B------:R-:W-:Y:S03]  /*9230*/  BSSY B1, `(.L_x_30) ;  /* 0x0000010000017945 */ /* 0x000fe60003800000 */
[----:B------:R-:W-:Y:S02]  /*9240*/  LEA.HI.X R5, R6, UR5, R10, 0x2, P0 ;  /* 0x0000000506057c11 */ /* 0x000fe400080f140a */
[----:B---3--:R-:W-:-:S05]  /*9250*/  LOP3.LUT R7, R23, 0xffffe000, RZ, 0xc0, !PT ;  /* 0xffffe00017077812 */ /* 0x008fca00078ec0ff */
[----:B------:R-:W-:-:S04]  /*9260*/  FMUL R7, R7, R16 ;  /* 0x0000001007077220 */ /* 0x000fc80000400000 */
[----:B--2---:R-:W-:-:S05]  /*9270*/  FFMA R7, R11, R2, R7 ;  /* 0x000000020b077223 */ /* 0x004fca0000000007 */
[----:B------:R-:W-:-:S05]  /*9280*/  F2FP.TF32.F32.PACK_B R7, R7 ;  /* 0x00000007ff07723e */ /* 0x000fca00024050ff */
[----:B------:R0:W-:Y:S02]  /*9290*/  @P1 STG.E desc[UR36][R4.64], R7 ;  /* 0x0000000704001986 */ /* 0x0001e4000c101924 */
[----:B0-----:R-:W-:-:S04]  /*92a0*/  IMAD.WIDE.U32 R6, R3, R14, R18 ;  /* 0x0000000e03067225 */ /* 0x001fc800078e0012 */
[----:B------:R-:W-:Y:S02]  /*92b0*/  IMAD.IADD R7, R156, 0x1, R7 ;  /* 0x000000019c077824 */ /* 0x000fe400078e0207 */
[----:B------:R-:W-:-:S04]  /*92c0*/  IMAD.WIDE.U32 R6, R22, UR43, R6 ;  /* 0x0000002b16067c25 */ /* 0x000fc8000f8e0006 */
[----:B------:R-:W-:Y:S01]  /*92d0*/  IMAD.IADD R7, R159, 0x1, R7 ;  /* 0x000000019f077824 */ /* 0x000fe200078e0207 */
[----:B------:R-:W-:-:S04]  /*92e0*/  LEA R10, P0, R6, R12, 0x2 ;  /* 0x0000000c060a7211 */ /* 0x000fc800078010ff */
[----:B------:R-:W-:Y:S02]  /*92f0*/  LEA.HI.X R11, R6, R13, R7, 0x2, P0 ;  /* 0x0000000d060b7211 */ /* 0x000fe400000f1407 */
[----:B------:R-:W-:-:S13]  /*9300*/  ISETP.GT.AND P0, PT, R0, 0x1, P3 ;  /* 0x000000010000780c */ /* 0x000fda0001f04270 */
[----:B------:R-:W-:Y:S05]  /*9310*/  @!P0 BRA `(.L_x_31) ;  /* 0x0000000000048947 */ /* 0x000fea0003800000 */
[----:B------:R0:W5:Y:S02]  /*9320*/  LDG.E.LTC128B R23, desc[UR36][R10.64+0x4] ;  /* 0x000004240a177981 */ /* 0x000164000c1e1920 */
.L_x_31:
[----:B------:R-:W-:Y:S05]  /*9330*/  BSYNC B1 ;  /* 0x0000000000017941 */ /* 0x000fea0003800000 */
.L_x_30:
[----:B------:R-:W2:Y:S01]  /*9340*/  LDL.LU R7, [R1+0x4] ;  /* 0x0000040001077983 */ /* 0x000ea20000300800 */
[----:B-----5:R-:W-:Y:S01]  /*9350*/  LOP3.LUT R6, R23, 0xffffe000, RZ, 0xc0, !PT ;  /* 0xffffe00017067812 */ /* 0x020fe200078ec0ff */
[C---:B------:R-:W-:Y:S01]  /*9360*/  IMAD.SHL.U32 R154, R14.reuse, 0x8, RZ ;  /* 0x000000080e9a7824 */ /* 0x040fe200078e00ff */
[----:B------:R-:W-:Y:S01]  /*9370*/  SHF.L.U64.HI R155, R14, 0x3, R15 ;  /* 0x000000030e9b7819 */ /* 0x000fe2000001020f */
[----:B------:R-:W3:Y:S02]  /*9380*/  LDL.LU R157, [R1+0x8] ;  /* 0x00000800019d7983 */ /* 0x000ee40000300800 */
[----:B------:R-:W-:-:S04]  /*9390*/  FMUL R6, R6, R16 ;  /* 0x0000001006067220 */ /* 0x000fc80000400000 */
[----:B--2---:R-:W-:-:S05]  /*93a0*/  FFMA R6, R7, R2, R6 ;  /* 0x0000000207067223 */ /* 0x004fca0000000006 */
[----:B------:R-:W-:-:S05]  /*93b0*/  F2FP.TF32.F32.PACK_B R6, R6 ;  /* 0x00000006ff06723e */ /* 0x000fca00024050ff */
[----:B------:R1:W-:Y:S01]  /*93c0*/  @P0 STG.E desc[UR36][R4.64+0x4], R6 ;  /* 0x0000040604000986 */ /* 0x0003e2000c101924 */
[----:B------:R-:W-:-:S04]  /*93d0*/  ISETP.GT.AND P0, PT, R158, 0x8, PT ;  /* 0x000000089e00780c */ /* 0x000fc80003f04270 */
[----:B------:R-:W-:Y:S01]  /*93e0*/  ISETP.GT.AND P1, PT, R0, RZ, P0 ;  /* 0x000000ff0000720c */ /* 0x000fe20000724270 */
[----:B-1----:R-:W-:-:S04]  /*93f0*/  IMAD.WIDE.U32 R6, R3, R14, R154 ;  /* 0x0000000e03067225 */ /* 0x002fc800078e009a */
[----:B------:R-:W-:Y:S01]  /*9400*/  IMAD.IADD R156, R156, 0x1, R7 ;  /* 0x000000019c9c7824 */ /* 0x000fe200078e0207 */
[----:B------:R-:W-:-:S05]  /*9410*/  IADD3 R7, P2, R152, R6, RZ ;  /* 0x0000000698077210 */ /* 0x000fca0007f5e0ff */
[----:B------:R-:W-:Y:S01]  /*9420*/  IMAD.X R9, R156, 0x1, R21, P2 ;  /* 0x000000019c097824 */ /* 0x000fe200010e0615 */
[----:B------:R-:W-:-:S04]  /*9430*/  LEA R8, P2, R7, R12, 0x2 ;  /* 0x0000000c07087211 */ /* 0x000fc800078410ff */
[----:B------:R-:W-:-:S05]  /*9440*/  LEA.HI.X R9, R7, R13, R9, 0x2, P2 ;  /* 0x0000000d07097211 */ /* 0x000fca00010f1409 */
[----:B------:R1:W2:Y:S01]  /*9450*/  @P1 LDG.E.LTC128B R23, desc[UR36][R8.64] ;  /* 0x0000002408171981 */ /* 0x0002a2000c1e1920 */
[----:B------:R-:W-:Y:S01]  /*9460*/  IADD3 R6, P2, R18, R6, RZ ;  /* 0x0000000612067210 */ /* 0x000fe20007f5e0ff */
[----:B------:R-:W-:Y:S01]  /*9470*/  IMAD.U32 R161, RZ, RZ, UR8 ;  /* 0x00000008ffa17e24 */ /* 0x000fe2000f8e00ff */
[----:B------:R-:W-:Y:S01]  /*9480*/  ISETP.GT.AND P4, PT, R0, 0x1, P0 ;  /* 0x000000010000780c */ /* 0x000fe20000784270 */
[----:B------:R-:W-:Y:S01]  /*9490*/  IMAD.U32 R160, RZ, RZ, UR9 ;  /* 0x00000009ffa07e24 */ /* 0x000fe2000f8e00ff */
[----:B------:R-:W-:Y:S01]  /*94a0*/  BSSY B1, `(.L_x_32) ;  /* 0x0000012000017945 */ /* 0x000fe20003800000 */
[----:B------:R-:W-:Y:S02]  /*94b0*/  IMAD.X R7, R19, 0x1, R156, P2 ;  /* 0x0000000113077824 */ /* 0x000fe400010e069c */
[----:B------:R-:W-:Y:S02]  /*94c0*/  IMAD.SHL.U32 R161, R161, 0x20, RZ ;  /* 0x00000020a1a17824 */ /* 0x000fe400078e00ff */
[----:B------:R-:W-:-:S04]  /*94d0*/  IMAD.WIDE.U32 R6, R22, UR43, R6 ;  /* 0x0000002b16067c25 */ /* 0x000fc8000f8e0006 */
[----:B------:R-:W-:Y:S01]  /*94e0*/  IMAD.IADD R7, R159, 0x1, R7 ;  /* 0x000000019f077824 */ /* 0x000fe200078e0207 */
[----:B-1----:R-:W-:-:S04]  /*94f0*/  LEA R8, P2, R6, R12, 0x2 ;  /* 0x0000000c06087211 */ /* 0x002fc800078410ff */
[----:B------:R-:W-:Y:S01]  /*9500*/  LEA.HI.X R9, R6, R13, R7, 0x2, P2 ;  /* 0x0000000d06097211 */ /* 0x000fe200010f1407 */
[----:B------:R-:W-:-:S05]  /*9510*/  IMAD.U32 R6, RZ, RZ, UR8 ;  /* 0x00000008ff067e24 */ /* 0x000fca000f8e00ff */
[----:B------:R-:W-:Y:S02]  /*9520*/  SHF.L.U64.HI R160, R6, 0x5, R160 ;  /* 0x0000000506a07819 */ /* 0x000fe400000102a0 */
[----:B------:R-:W-:-:S04]  /*9530*/  IADD3 R6, P2, R161, R4, RZ ;  /* 0x00000004a1067210 */ /* 0x000fc80007f5e0ff */
[----:B------:R-:W-:Y:S02]  /*9540*/  IADD3.X R7, R160, R5, RZ, P2, !PT ;  /* 0x00000005a0077210 */ /* 0x000fe400017fe4ff */
[----:B--2---:R-:W-:-:S05]  /*9550*/  LOP3.LUT R156, R23, 0xffffe000, RZ, 0xc0, !PT ;  /* 0xffffe000179c7812 */ /* 0x004fca00078ec0ff */
[----:B------:R-:W-:-:S04]  /*9560*/  FMUL R156, R156, R16 ;  /* 0x000000109c9c7220 */ /* 0x000fc80000400000 */
[----:B---3--:R-:W-:-:S05]  /*9570*/  FFMA R156, R157, R2, R156 ;  /* 0x000000029d9c7223 */ /* 0x008fca000000009c */
[----:B------:R-:W-:-:S05]  /*9580*/  F2FP.TF32.F32.PACK_B R156, R156 ;  /* 0x0000009cff9c723e */ /* 0x000fca00024050ff */
[----:B------:R1:W-:Y:S01]  /*9590*/  @P1 STG.E desc[UR36][R6.64], R156 ;  /* 0x0000009c06001986 */ /* 0x0003e2000c101924 */
[----:B------:R-:W-:Y:S05]  /*95a0*/  @!P4 BRA `(.L_x_33) ;  /* 0x000000000004c947 */ /* 0x000fea0003800000 */
[----:B------:R2:W5:Y:S02]  /*95b0*/  LDG.E.LTC128B R23, desc[UR36][R8.64+0x4] ;  /* 0x0000042408177981 */ /* 0x000564000c1e1920 */
.L_x_33:
[----:B------:R-:W-:Y:S05]  /*95c0*/  BSYNC B1 ;  /* 0x0000000000017941 */ /* 0x000fea0003800000 */
.L_x_32:
[----:B------:R-:W3:Y:S01]  /*95d0*/  LDL.LU R157, [R1+0xc] ;  /* 0x00000c00019d7983 */ /* 0x000ee20000300800 */
[----:B-1---5:R-:W-:Y:S01]  /*95e0*/  LOP3.LUT R156, R23, 0xffffe000, RZ, 0xc0, !PT ;  /* 0xffffe000179c7812 */ /* 0x022fe200078ec0ff */
[----:B------:R-:W-:Y:S01]  /*95f0*/  BSSY B1, `(.L_x_34) ;  /* 0x0000009000017945 */ /* 0x000fe20003800000 */
[----:B------:R-:W-:-:S03]  /*9600*/  ISETP.GT.AND P1, PT, R0, 0x8, P3 ;  /* 0x000000080000780c */ /* 0x000fc60001f24270 */
[----:B------:R-:W-:-:S04]  /*9610*/  FMUL R156, R156, R16 ;  /* 0x000000109c9c7220 */ /* 0x000fc80000400000 */
[----:B---3--:R-:W-:-:S05]  /*9620*/  FFMA R156, R157, R2, R156 ;  /* 0x000000029d9c7223 */ /* 0x008fca000000009c */
[----:B------:R-:W-:-:S05]  /*9630*/  F2FP.TF32.F32.PACK_B R156, R156 ;  /* 0x0000009cff9c723e */ /* 0x000fca00024050ff */
[----:B------:R1:W-:Y:S02]  /*9640*/  @P4 STG.E desc[UR36][R6.64+0x4], R156 ;  /* 0x0000049c06004986 */ /* 0x0003e4000c101924 */
[----:B-1----:R-:W-:Y:S01]  /*9650*/  IMAD.MOV.U32 R156, RZ, RZ, R23 ;  /* 0x000000ffff9c7224 */ /* 0x002fe200078e0017 */
[----:B------:R-:W-:Y:S06]  /*9660*/  @!P1 BRA `(.L_x_35) ;  /* 0x0000000000049947 */ /* 0x000fec0003800000 */
[----:B------:R1:W5:Y:S02]  /*9670*/  LDG.E.LTC128B R156, desc[UR36][R10.64+0x20] ;  /* 0x000020240a9c7981 */ /* 0x000364000c1e1920 */
.L_x_35:
[----:B------:R-:W-:Y:S05]  /*9680*/  BSYNC B1 ;  /* 0x0000000000017941 */ /* 0x000fea0003800000 */
.L_x_34:
[----:B------:R-:W3:Y:S01]  /*9690*/  LDL.LU R157, [R1+0x10] ;  /* 0x00001000019d7983 */ /* 0x000ee20000300800 */
[----:B-----5:R-:W-:Y:S01]  /*96a0*/  LOP3.LUT R23, R156, 0xffffe000, RZ, 0xc0, !PT ;  /* 0xffffe0009c177812 */ /* 0x020fe200078ec0ff */
[----:B------:R-:W-:Y:S01]  /*96b0*/  BSSY B1, `(.L_x_36) ;  /* 0x0000008000017945 */ /* 0x000fe20003800000 */
[----:B------:R-:W-:-:S03]  /*96c0*/  ISETP.GT.AND P2, PT, R0, 0x9, P3 ;  /* 0x000000090000780c */ /* 0x000fc60001f44270 */
[----:B------:R-:W-:-:S04]  /*96d0*/  FMUL R23, R23, R16 ;  /* 0x0000001017177220 */ /* 0x000fc80000400000 */
[----:B---3--:R-:W-:-:S05]  /*96e0*/  FFMA R23, R157, R2, R23 ;  /* 0x000000029d177223 */ /* 0x008fca0000000017 */
[----:B------:R-:W-:-:S05]  /*96f0*/  F2FP.TF32.F32.PACK_B R23, R23 ;  /* 0x00000017ff17723e */ /* 0x000fca00024050ff */
[----:B------:R3:W-:Y:S01]  /*9700*/  @P1 STG.E desc[UR36][R4.64+0x20], R23 ;  /* 0x0000201704001986 */ /* 0x0007e2000c101924 */
[----:B------:R-:W-:Y:S05]  /*9710*/  @!P2 BRA `(.L_x_37) ;  /* 0x000000000004a947 */ /* 0x000fea0003800000 */
[----:B------:R4:W5:Y:S02]  /*9720*/  LDG.E.LTC128B R156, desc[UR36][R10.64+0x24] ;  /* 0x000024240a9c7981 */ /* 0x000964000c1e1920 */
.L_x_37:
[----:B------:R-:W-:Y:S05]  /*9730*/  BSYNC B1 ;  /* 0x0000000000017941 */ /* 0x000fea0003800000 */
.L_x_36:
[----:B------:R-:W2:Y:S01]  /*9740*/  LDL.LU R157, [R1+0x14] ;  /* 0x00001400019d7983 */ /* 0x000ea20000300800 */
[----:B---3-5:R-:W-:Y:S01]  /*9750*/  LOP3.LUT R23, R156, 0xffffe000, RZ, 0xc0, !PT ;  /* 0xffffe0009c177812 */ /* 0x028fe200078ec0ff */
[----:B------:R-:W-:Y:S01]  /*9760*/  BSSY B1, `(.L_x_38) ;  /* 0x0000008000017945 */ /* 0x000fe20003800000 */
[----:B------:R-:W-:-:S03]  /*9770*/  ISETP.GT.AND P1, PT, R0, 0x8, P0 ;  /* 0x000000080000780c */ /* 0x000fc60000724270 */
[----:B------:R-:W-:-:S04]  /*9780*/  FMUL R23, R23, R16 ;  /* 0x0000001017177220 */ /* 0x000fc80000400000 */
[----:B--2---:R-:W-:-:S05]  /*9790*/  FFMA R23, R157, R2, R23 ;  /* 0x000000029d177223 */ /* 0x004fca0000000017 */
[----:B------:R-:W-:-:S05]  /*97a0*/  F2FP.TF32.F32.PACK_B R23, R23 ;  /* 0x00000017ff17723e */ /* 0x000fca00024050ff */
[----:B------:R2:W-:Y:S01]  /*97b0*/  @P2 STG.E desc[UR36][R4.64+0x24], R23 ;  /* 0x0000241704002986 */ /* 0x0005e2000c101924 */
[----:B------:R-:W-:Y:S05]  /*97c0*/  @!P1 BRA `(.L_x_39) ;  /* 0x0000000000049947 */ /* 0x000fea0003800000 */
[----:B------:R3:W5:Y:S02]  /*97d0*/  LDG.E.LTC128B R156, desc[UR36][R8.64+0x20] ;  /* 0x00002024089c7981 */ /* 0x000764000c1e1920 */
.L_x_39:
[----:B------:R-:W-:Y:S05]  /*97e0*/  BSYNC B1 ;  /* 0x0000000000017941 */ /* 0x000fea0003800000 */
.L_x_38:
[----:B------:R-:W4:Y:S01]  /*97f0*/  LDL.LU R157, [R1+0x18] ;  /* 0x00001800019d7983 */ /* 0x000f220000300800 */
[----:B--2--5:R-:W-:Y:S01]  /*9800*/  LOP3.LUT R23, R156, 0xffffe000, RZ, 0xc0, !PT ;  /* 0xffffe0009c177812 */ /* 0x024fe200078ec0ff */
[----:B------:R-:W-:Y:S01]  /*9810*/  BSSY B1, `(.L_x_40) ;  /* 0x0000008000017945 */ /* 0x000fe20003800000 */
[----:B------:R-:W-:-:S03]  /*9820*/  ISETP.GT.AND P2, PT, R0, 0x9, P0 ;  /* 0x000000090000780c */ /* 0x000fc60000744270 */
[----:B------:R-:W-:-:S04]  /*9830*/  FMUL R23, R23, R16 ;  /* 0x0000001017177220 */ /* 0x000fc80000400000 */
[----:B----4-:R-:W-:-:S05]  /*9840*/  FFMA R23, R157, R2, R23 ;  /* 0x000000029d177223 */ /* 0x010fca0000000017 */
[----:B------:R-:W-:-:S05]  /*9850*/  F2FP.TF32.F32.PACK_B R23, R23 ;  /* 0x00000017ff17723e */ /* 0x000fca00024050ff */
[----:B------:R2:W-:Y:S01]  /*9860*/  @P1 STG.E desc[UR36][R6.64+0x20], R23 ;  /* 0x0000201706001986 */ /* 0x0005e2000c101924 */
[----:B------:R-:W-:Y:S05]  /*9870*/  @!P2 BRA `(.L_x_41) ;  /* 0x000000000004a947 */ /* 0x000fea0003800000 */
[----:B------:R4:W5:Y:S02]  /*9880*/  LDG.E.LTC128B R156, desc[UR36][R8.64+0x24] ;  /* 0x00002424089c7981 */ /* 0x000964000c1e1920 */
.L_x_41:
[----:B------:R-:W-:Y:S05]  /*9890*/  BSYNC B1 ;  /* 0x0000000000017941 */ /* 0x000fea0003800000 */
.L_x_40:
[----:B------:R-:W3:Y:S01]  /*98a0*/  LDL.LU R157, [R1+0x1c] ;  /* 0x00001c00019d7983 */ /* 0x000ee20000300800 */
[----:B--2--5:R-:W-:Y:S01]  /*98b0*/  LOP3.LUT R23, R156, 0xffffe000, RZ, 0xc0, !PT ;  /* 0xffffe0009c177812 */ /* 0x024fe200078ec0ff */
        /* <DEDUP_REMOVED lines=8> */
.L_x_43:
[----:B------:R-:W-:Y:S05]  /*9940*/  BSYNC B1 ;  /* 0x0000000000017941 */ /* 0x000fea0003800000 */
.L_x_42:
        /* <DEDUP_REMOVED lines=10> */
.L_x_45:
[----:B------:R-:W-:Y:S05]  /*99f0*/  BSYNC B1 ;  /* 0x0000000000017941 */ /* 0x000fea0003800000 */
.L_x_44:
        /* <DEDUP_REMOVED lines=10> */
.L_x_47:
[----:B------:R-:W-:Y:S05]  /*9aa0*/  BSYNC B1 ;  /* 0x0000000000017941 */ /* 0x000fea0003800000 */
.L_x_46:
        /* <DEDUP_REMOVED lines=10> */
.L_x_49:
[----:B------:R-:W-:Y:S05]  /*9b50*/  BSYNC B1 ;  /* 0x0000000000017941 */ /* 0x000fea0003800000 */
.L_x_48:
        /* <DEDUP_REMOVED lines=10> */
.L_x_51:
[----:B------:R-:W-:Y:S05]  /*9c00*/  BSYNC B1 ;  /* 0x0000000000017941 */ /* 0x000fea0003800000 */
.L_x_50:
        /* <DEDUP_REMOVED lines=10> */
.L_x_53:
[----:B------:R-:W-:Y:S05]  /*9cb0*/  BSYNC B1 ;  /* 0x0000000000017941 */ /* 0x000fea0003800000 */
.L_x_52:
        /* <DEDUP_REMOVED lines=10> */
.L_x_55:
[----:B------:R-:W-:Y:S05]  /*9d60*/  BSYNC B1 ;  /* 0x0000000000017941 */ /* 0x000fea0003800000 */
.L_x_54:
        /* <DEDUP_REMOVED lines=10> */
.L_x_57:
[----:B------:R-:W-:Y:S05]  /*9e10*/  BSYNC B1 ;  /* 0x0000000000017941 */ /* 0x000fea0003800000 */
.L_x_56:
        /* <DEDUP_REMOVED lines=10> */
.L_x_59:
[----:B------:R-:W-:Y:S05]  /*9ec0*/  BSYNC B1 ;  /* 0x0000000000017941 */ /* 0x000fea0003800000 */
.L_x_58:
        /* <DEDUP_REMOVED lines=10> */
.L_x_61:
[----:B------:R-:W-:Y:S05]  /*9f70*/  BSYNC B1 ;  /* 0x0000000000017941 */ /* 0x000fea0003800000 */
.L_x_60:
        /* <DEDUP_REMOVED lines=10> */
.L_x_63:
[----:B------:R-:W-:Y:S05]  /*a020*/  BSYNC B1 ;  /* 0x0000000000017941 */ /* 0x000fea0003800000 */
.L_x_62:
        /* <DEDUP_REMOVED lines=10> */
.L_x_65:
[----:B------:R-:W-:Y:S05]  /*a0d0*/  BSYNC B1 ;  /* 0x0000000000017941 */ /* 0x000fea0003800000 */
.L_x_64:
        /* <DEDUP_REMOVED lines=10> */
.L_x_67:
[----:B------:R-:W-:Y:S05]  /*a180*/  BSYNC B1 ;  /* 0x0000000000017941 */ /* 0x000fea0003800000 */
.L_x_66:
        /* <DEDUP_REMOVED lines=10> */
.L_x_69:
[----:B------:R-:W-:Y:S05]  /*a230*/  BSYNC B1 ;  /* 0x0000000000017941 */ /* 0x000fea0003800000 */
.L_x_68:
        /* <DEDUP_REMOVED lines=10> */
.L_x_71:
[----:B------:R-:W-:Y:S05]  /*a2e0*/  BSYNC B1 ;  /* 0x0000000000017941 */ /* 0x000fea0003800000 */
.L_x_70:
        /* <DEDUP_REMOVED lines=10> */
.L_x_73:
[----:B------:R-:W-:Y:S05]  /*a390*/  BSYNC B1 ;  /* 0x0000000000017941 */ /* 0x000fea0003800000 */
.L_x_72:
        /* <DEDUP_REMOVED lines=10> */
.L_x_75:
[----:B------:R-:W-:Y:S05]  /*a440*/  BSYNC B1 ;  /* 0x0000000000017941 */ /* 0x000fea0003800000 */
.L_x_74:
        /* <DEDUP_REMOVED lines=10> */
.L_x_77:
[----:B------:R-:W-:Y:S05]  /*a4f0*/  BSYNC B1 ;  /* 0x0000000000017941 */ /* 0x000fea0003800000 */
.L_x_76:
        /* <DEDUP_REMOVED lines=10> */
.L_x_79:
[----:B------:R-:W-:Y:S05]  /*a5a0*/  BSYNC B1 ;  /* 0x0000000000017941 */ /* 0x000fea0003800000 */
.L_x_78:
        /* <DEDUP_REMOVED lines=10> */
.L_x_81:
[----:B------:R-:W-:Y:S05]  /*a650*/  BSYNC B1 ;  /* 0x0000000000017941 */ /* 0x000fea0003800000 */
.L_x_80:
        /* <DEDUP_REMOVED lines=10> */
.L_x_83:
[----:B------:R-:W-:Y:S05]  /*a700*/  BSYNC B1 ;  /* 0x0000000000017941 */ /* 0x000fea0003800000 */
.L_x_82:
        /* <DEDUP_REMOVED lines=10> */
.L_x_85:
[----:B------:R-:W-:Y:S05]  /*a7b0*/  BSYNC B1 ;  /* 0x0000000000017941 */ /* 0x000fea0003800000 */
.L_x_84:
        /* <DEDUP_REMOVED lines=10> */
.L_x_87:
[----:B------:R-:W-:Y:S05]  /*a860*/  BSYNC B1 ;  /* 0x0000000000017941 */ /* 0x000fea0003800000 */
.L_x_86:
        /* <DEDUP_REMOVED lines=10> */
.L_x_89:
[----:B------:R-:W-:Y:S05]  /*a910*/  BSYNC B1 ;  /* 0x0000000000017941 */ /* 0x000fea0003800000 */
.L_x_88:
        /* <DEDUP_REMOVED lines=10> */
.L_x_91:
[----:B------:R-:W-:Y:S05]  /*a9c0*/  BSYNC B1 ;  /* 0x0000000000017941 */ /* 0x000fea0003800000 */
.L_x_90:
        /* <DEDUP_REMOVED lines=10> */
.L_x_93:
[----:B------:R-:W-:Y:S05]  /*aa70*/  BSYNC B1 ;  /* 0x0000000000017941 */ /* 0x000fea0003800000 */
.L_x_92:
        /* <DEDUP_REMOVED lines=10> */
.L_x_95:
[----:B------:R-:W-:Y:S05]  /*ab20*/  BSYNC B1 ;  /* 0x0000000000017941 */ /* 0x000fea0003800000 */
.L_x_94:
        /* <DEDUP_REMOVED lines=10> */
.L_x_97:
[----:B------:R-:W-:Y:S05]  /*abd0*/  BSYNC B1 ;  /* 0x0000000000017941 */ /* 0x000fea0003800000 */
.L_x_96:
        /* <DEDUP_REMOVED lines=10> */
.L_x_99:
[----:B------:R-:W-:Y:S05]  /*ac80*/  BSYNC B1 ;  /* 0x0000000000017941 */ /* 0x000fea0003800000 */
.L_x_98:
        /* <DEDUP_REMOVED lines=10> */
.L_x_101:
[----:B------:R-:W-:Y:S05]  /*ad30*/  BSYNC B1 ;  /* 0x0000000000017941 */ /* 0x000fea0003800000 */
.L_x_100:
        /* <DEDUP_REMOVED lines=10> */
.L_x_103:
[----:B------:R-:W-:Y:S05]  /*ade0*/  BSYNC B1 ;  /* 0x0000000000017941 */ /* 0x000fea0003800000 */
.L_x_102:
        /* <DEDUP_REMOVED lines=10> */
.L_x_105:
[----:B------:R-:W-:Y:S05]  /*ae90*/  BSYNC B1 ;  /* 0x0000000000017941 */ /* 0x000fea0003800000 */
.L_x_104:
        /* <DEDUP_REMOVED lines=10> */
.L_x_107:
[----:B------:R-:W-:Y:S05]  /*af40*/  BSYNC B1 ;  /* 0x0000000000017941 */ /* 0x000fea0003800000 */
.L_x_106:
        /* <DEDUP_REMOVED lines=10> */
.L_x_109:
[----:B------:R-:W-:Y:S05]  /*aff0*/  BSYNC B1 ;  /* 0x0000000000017941 */ /* 0x000fea0003800000 */
.L_x_108:
        /* <DEDUP_REMOVED lines=10> */
.L_x_111:
[----:B------:R-:W-:Y:S05]  /*b0a0*/  BSYNC B1 ;  /* 0x0000000000017941 */ /* 0x000fea0003800000 */
.L_x_110:
        /* <DEDUP_REMOVED lines=10> */
.L_x_113:
[----:B------:R-:W-:Y:S05]  /*b150*/  BSYNC B1 ;  /* 0x0000000000017941 */ /* 0x000fea0003800000 */
.L_x_112:
        /* <DEDUP_REMOVED lines=10> */
.L_x_115:
[----:B------:R-:W-:Y:S05]  /*b200*/  BSYNC B1 ;  /* 0x0000000000017941 */ /* 0x000fea0003800000 */
.L_x_114:
        /* <DEDUP_REMOVED lines=10> */
.L_x_117:
[----:B------:R-:W-:Y:S05]  /*b2b0*/  BSYNC B1 ;  /* 0x0000000000017941 */ /* 0x000fea0003800000 */
.L_x_116:
        /* <DEDUP_REMOVED lines=10> */
.L_x_119:
[----:B------:R-:W-:Y:S05]  /*b360*/  BSYNC B1 ;  /* 0x0000000000017941 */ /* 0x000fea0003800000 */
.L_x_118:
        /* <DEDUP_REMOVED lines=10> */
.L_x_121:
[----:B------:R-:W-:Y:S05]  /*b410*/  BSYNC B1 ;  /* 0x0000000000017941 */ /* 0x000fea0003800000 */
.L_x_120:
[----:B--2---:R-:W2:Y:S01]  /*b420*/  LDL.LU R23, [R1+0xbc] ;  /* 0x0000bc0001177983 */ /* 0x004ea20000300800 */
[----:B-----5:R-:W-:Y:S01]  /*b430*/  LOP3.LUT R157, R156, 0xffffe000, RZ, 0xc0, !PT ;  /* 0xffffe0009c9d7812 */ /* 0x020fe200078ec0ff */
[----:B------:R-:W-:Y:S01]  /*b440*/  BSSY B1, `(.L_x_122) ;  /* 0x0000009000017945 */ /* 0x000fe20003800000 */
[----:B------:R-:W-:-:S03]  /*b450*/  ISETP.GT.AND P1, PT, R0, 0x60, P3 ;  /* 0x000000600000780c */ /* 0x000fc60001f24270 */
[----:B------:R-:W-:-:S04]  /*b460*/  FMUL R157, R157, R16 ;  /* 0x000000109d9d7220 */ /* 0x000fc80000400000 */
[----:B--2---:R-:W-:Y:S01]  /*b470*/  FFMA R157, R23, R2, R157 ;  /* 0x00000002179d7223 */ /* 0x004fe2000000009d */
[----:B------:R-:W-:-:S04]  /*b480*/  IMAD.MOV.U32 R23, RZ, RZ, R156 ;  /* 0x000000ffff177224 */ /* 0x000fc800078e009c */
[----:B------:R-:W-:-:S05]  /*b490*/  F2FP.TF32.F32.PACK_B R157, R157 ;  /* 0x0000009dff9d723e */ /* 0x000fca00024050ff */
[----:B------:R2:W-:Y:S01]  /*b4a0*/  @P2 STG.E desc[UR36][R6.64+0x164], R157 ;  /* 0x0001649d06002986 */ /* 0x0005e2000c101924 */
[----:B------:R-:W-:Y:S05]  /*b4b0*/  @!P1 BRA `(.L_x_123) ;  /* 0x0000000000049947 */ /* 0x000fea0003800000 */
[----:B------:R0:W5:Y:S02]  /*b4c0*/  LDG.E.LTC128B R23, desc[UR36][R10.64+0x180] ;  /* 0x000180240a177981 */ /* 0x000164000c1e1920 */
.L_x_123:
[----:B------:R-:W-:Y:S05]  /*b4d0*/  BSYNC B1 ;  /* 0x0000000000017941 */ /* 0x000fea0003800000 */
.L_x_122:
[----:B--2---:R-:W2:Y:S01]  /*b4e0*/  LDL.LU R157, [R1+0xc0] ;  /* 0x0000c000019d7983 */ /* 0x004ea20000300800 */
[----:B-----5:R-:W-:Y:S01]  /*b4f0*/  LOP3.LUT R156, R23, 0xffffe000, RZ, 0xc0, !PT ;  /* 0xffffe000179c7812 */ /* 0x020fe200078ec0ff */
        /* <DEDUP_REMOVED lines=8> */
.L_x_125:
[----:B------:R-:W-:Y:S05]  /*b580*/  BSYNC B1 ;  /* 0x0000000000017941 */ /* 0x000fea0003800000 */
.L_x_124:
        /* <DEDUP_REMOVED lines=10> */
.L_x_127:
[----:B------:R-:W-:Y:S05]  /*b630*/  BSYNC B1 ;  /* 0x0000000000017941 */ /* 0x000fea0003800000 */
.L_x_126:
        /* <DEDUP_REMOVED lines=10> */
.L_x_129:
[----:B------:R-:W-:Y:S05]  /*b6e0*/  BSYNC B1 ;  /* 0x0000000000017941 */ /* 0x000fea0003800000 */
.L_x_128:
        /* <DEDUP_REMOVED lines=10> */
.L_x_131:
[----:B------:R-:W-:Y:S05]  /*b790*/  BSYNC B1 ;  /* 0x0000000000017941 */ /* 0x000fea0003800000 */
.L_x_130:
        /* <DEDUP_REMOVED lines=10> */
.L_x_133:
[----:B------:R-:W-:Y:S05]  /*b840*/  BSYNC B1 ;  /* 0x0000000000017941 */ /* 0x000fea0003800000 */
.L_x_132:
        /* <DEDUP_REMOVED lines=10> */
.L_x_135:
[----:B------:R-:W-:Y:S05]  /*b8f0*/  BSYNC B1 ;  /* 0x0000000000017941 */ /* 0x000fea0003800000 */
.L_x_134:
        /* <DEDUP_REMOVED lines=10> */
.L_x_137:
[----:B------:R-:W-:Y:S05]  /*b9a0*/  BSYNC B1 ;  /* 0x0000000000017941 */ /* 0x000fea0003800000 */
.L_x_136:
        /* <DEDUP_REMOVED lines=10> */
.L_x_139:
[----:B------:R-:W-:Y:S05]  /*ba50*/  BSYNC B1 ;  /* 0x0000000000017941 */ /* 0x000fea0003800000 */
.L_x_138:
        /* <DEDUP_REMOVED lines=10> */
.L_x_141:
[----:B------:R-:W-:Y:S05]  /*bb00*/  BSYNC B1 ;  /* 0x0000000000017941 */ /* 0x000fea0003800000 */
.L_x_140:
        /* <DEDUP_REMOVED lines=10> */
.L_x_143:
[----:B------:R-:W-:Y:S05]  /*bbb0*/  BSYNC B1 ;  /* 0x0000000000017941 */ /* 0x000fea0003800000 */
.L_x_142:
        /* <DEDUP_REMOVED lines=10> */
.L_x_145:
[----:B------:R-:W-:Y:S05]  /*bc60*/  BSYNC B1 ;  /* 0x0000000000017941 */ /* 0x000fea0003800000 */
.L_x_144:
        /* <DEDUP_REMOVED lines=10> */
.L_x_147:
[----:B------:R-:W-:Y:S05]  /*bd10*/  BSYNC B1 ;  /* 0x0000000000017941 */ /* 0x000fea0003800000 */
.L_x_146:
        /* <DEDUP_REMOVED lines=10> */
.L_x_149:
[----:B------:R-:W-:Y:S05]  /*bdc0*/  BSYNC B1 ;  /* 0x0000000000017941 */ /* 0x000fea0003800000 */
.L_x_148:
        /* <DEDUP_REMOVED lines=10> */
.L_x_151:
[----:B------:R-:W-:Y:S05]  /*be70*/  BSYNC B1 ;  /* 0x0000000000017941 */ /* 0x000fea0003800000 */
.L_x_150:
        /* <DEDUP_REMOVED lines=10> */
.L_x_153:
[----:B------:R-:W-:Y:S05]  /*bf20*/  BSYNC B1 ;  /* 0x0000000000017941 */ /* 0x000fea0003800000 */
.L_x_152:
        /* <DEDUP_REMOVED lines=10> */
.L_x_155:
[----:B------:R-:W-:Y:S05]  /*bfd0*/  BSYNC B1 ;  /* 0x0000000000017941 */ /* 0x000fea0003800000 */
.L_x_154:
        /* <DEDUP_REMOVED lines=10> */
.L_x_157:
[----:B------:R-:W-:Y:S05]  /*c080*/  BSYNC B1 ;  /* 0x0000000000017941 */ /* 0x000fea0003800000 */
.L_x_156:
        /* <DEDUP_REMOVED lines=10> */
.L_x_159:
[----:B------:R-:W-:Y:S05]  /*c130*/  BSYNC B1 ;  /* 0x0000000000017941 */ /* 0x000fea0003800000 */
.L_x_158:
        /* <DEDUP_REMOVED lines=10> */
.L_x_161:
[----:B------:R-:W-:Y:S05]  /*c1e0*/  BSYNC B1 ;  /* 0x0000000000017941 */ /* 0x000fea0003800000 */
.L_x_160:
        /* <DEDUP_REMOVED lines=10> */
.L_x_163:
[----:B------:R-:W-:Y:S05]  /*c290*/  BSYNC B1 ;  /* 0x0000000000017941 */ /* 0x000fea0003800000 */
.L_x_162:
        /* <DEDUP_REMOVED lines=10> */
.L_x_165:
[----:B------:R-:W-:Y:S05]  /*c340*/  BSYNC B1 ;  /* 0x0000000000017941 */ /* 0x000fea0003800000 */
.L_x_164:
        /* <DEDUP_REMOVED lines=10> */
.L_x_167:
[----:B------:R-:W-:Y:S05]  /*c3f0*/  BSYNC B1 ;  /* 0x0000000000017941 */ /* 0x000fea0003800000 */
.L_x_166:
        /* <DEDUP_REMOVED lines=10> */
.L_x_169:
[----:B------:R-:W-:Y:S05]  /*c4a0*/  BSYNC B1 ;  /* 0x0000000000017941 */ /* 0x000fea0003800000 */
.L_x_168:
        /* <DEDUP_REMOVED lines=10> */
.L_x_171:
[----:B------:R-:W-:Y:S05]  /*c550*/  BSYNC B1 ;  /* 0x0000000000017941 */ /* 0x000fea0003800000 */
.L_x_170:
        /* <DEDUP_REMOVED lines=10> */
.L_x_173:
[----:B------:R-:W-:Y:S05]  /*c600*/  BSYNC B1 ;  /* 0x0000000000017941 */ /* 0x000fea0003800000 */
.L_x_172:
        /* <DEDUP_REMOVED lines=10> */
.L_x_175:
[----:B------:R-:W-:Y:S05]  /*c6b0*/  BSYNC B1 ;  /* 0x0000000000017941 */ /* 0x000fea0003800000 */
.L_x_174:
        /* <DEDUP_REMOVED lines=10> */
.L_x_177:
[----:B------:R-:W-:Y:S05]  /*c760*/  BSYNC B1 ;  /* 0x0000000000017941 */ /* 0x000fea0003800000 */
.L_x_176:
        /* <DEDUP_REMOVED lines=10> */
.L_x_179:
[----:B------:R-:W-:Y:S05]  /*c810*/  BSYNC B1 ;  /* 0x0000000000017941 */ /* 0x000fea0003800000 */
.L_x_178:
        /* <DEDUP_REMOVED lines=10> */
.L_x_181:
[----:B------:R-:W-:Y:S05]  /*c8c0*/  BSYNC B1 ;  /* 0x0000000000017941 */ /* 0x000fea0003800000 */
.L_x_180:
        /* <DEDUP_REMOVED lines=10> */
.L_x_183:
[----:B------:R-:W-:Y:S05]  /*c970*/  BSYNC B1 ;  /* 0x0000000000017941 */ /* 0x000fea0003800000 */
.L_x_182:
        /* <DEDUP_REMOVED lines=10> */
.L_x_185:
[----:B------:R-:W-:Y:S05]  /*ca20*/  BSYNC B1 ;  /* 0x0000000000017941 */ /* 0x000fea0003800000 */
.L_x_184:
        /* <DEDUP_REMOVED lines=10> */
.L_x_187:
[----:B------:R-:W-:Y:S05]  /*cad0*/  BSYNC B1 ;  /* 0x0000000000017941 */ /* 0x000fea0003800000 */
.L_x_186:
        /* <DEDUP_REMOVED lines=10> */
.L_x_189:
[----:B------:R-:W-:Y:S05]  /*cb80*/  BSYNC B1 ;  /* 0x0000000000017941 */ /* 0x000fea0003800000 */
.L_x_188:
        /* <DEDUP_REMOVED lines=10> */
.L_x_191:
[----:B------:R-:W-:Y:S05]  /*cc30*/  BSYNC B1 ;  /* 0x0000000000017941 */ /* 0x000fea0003800000 */
.L_x_190:
        /* <DEDUP_REMOVED lines=10> */
.L_x_193:
[----:B------:R-:W-:Y:S05]  /*cce0*/  BSYNC B1 ;  /* 0x0000000000017941 */ /* 0x000fea0003800000 */
.L_x_192:
        /* <DEDUP_REMOVED lines=10> */
.L_x_195:
[----:B------:R-:W-:Y:S05]  /*cd90*/  BSYNC B1 ;  /* 0x0000000000017941 */ /* 0x000fea0003800000 */
.L_x_194:
        /* <DEDUP_REMOVED lines=10> */
.L_x_197:
[----:B------:R-:W-:Y:S05]  /*ce40*/  BSYNC B1 ;  /* 0x0000000000017941 */ /* 0x000fea0003800000 */
.L_x_196:
        /* <DEDUP_REMOVED lines=10> */
.L_x_199:
[----:B------:R-:W-:Y:S05]  /*cef0*/  BSYNC B1 ;  /* 0x0000000000017941 */ /* 0x000fea0003800000 */
.L_x_198:
        /* <DEDUP_REMOVED lines=10> */
.L_x_201:
[----:B------:R-:W-:Y:S05]  /*cfa0*/  BSYNC B1 ;  /* 0x0000000000017941 */ /* 0x000fea0003800000 */
.L_x_200:
        /* <DEDUP_REMOVED lines=10> */
.L_x_203:
[----:B------:R-:W-:Y:S05]  /*d050*/  BSYNC B1 ;  /* 0x0000000000017941 */ /* 0x000fea0003800000 */
.L_x_202:
        /* <DEDUP_REMOVED lines=10> */
.L_x_205:
[----:B------:R-:W-:Y:S05]  /*d100*/  BSYNC B1 ;  /* 0x0000000000017941 */ /* 0x000fea0003800000 */
.L_x_204:
        /* <DEDUP_REMOVED lines=10> */
.L_x_207:
[----:B------:R-:W-:Y:S05]  /*d1b0*/  BSYNC B1 ;  /* 0x0000000000017941 */ /* 0x000fea0003800000 */
.L_x_206:
        /* <DEDUP_REMOVED lines=10> */
.L_x_209:
[----:B------:R-:W-:Y:S05]  /*d260*/  BSYNC B1 ;  /* 0x0000000000017941 */ /* 0x000fea0003800000 */
.L_x_208:
        /* <DEDUP_REMOVED lines=10> */
.L_x_211:
[----:B------:R-:W-:Y:S05]  /*d310*/  BSYNC B1 ;  /* 0x0000000000017941 */ /* 0x000fea0003800000 */
.L_x_210:
        /* <DEDUP_REMOVED lines=10> */
.L_x_213:
[----:B------:R-:W-:Y:S05]  /*d3c0*/  BSYNC B1 ;  /* 0x0000000000017941 */ /* 0x000fea0003800000 */
.L_x_212:
        /* <DEDUP_REMOVED lines=10> */
.L_x_215:
[----:B------:R-:W-:Y:S05]  /*d470*/  BSYNC B1 ;  /* 0x0000000000017941 */ /* 0x000fea0003800000 */
.L_x_214:
        /* <DEDUP_REMOVED lines=10> */
.L_x_217:
[----:B------:R-:W-:Y:S05]  /*d520*/  BSYNC B1 ;  /* 0x0000000000017941 */ /* 0x000fea0003800000 */
.L_x_216:
        /* <DEDUP_REMOVED lines=10> */
.L_x_219:
[----:B------:R-:W-:Y:S05]  /*d5d0*/  BSYNC B1 ;  /* 0x0000000000017941 */ /* 0x000fea0003800000 */
.L_x_218:
        /* <DEDUP_REMOVED lines=10> */
.L_x_221:
[----:B------:R-:W-:Y:S05]  /*d680*/  BSYNC B1 ;  /* 0x0000000000017941 */ /* 0x000fea0003800000 */
.L_x_220:
        /* <DEDUP_REMOVED lines=10> */
.L_x_223:
[----:B------:R-:W-:Y:S05]  /*d730*/  BSYNC B1 ;  /* 0x0000000000017941 */ /* 0x000fea0003800000 */
.L_x_222:
        /* <DEDUP_REMOVED lines=10> */
.L_x_225:
[----:B------:R-:W-:Y:S05]  /*d7e0*/  BSYNC B1 ;  /* 0x0000000000017941 */ /* 0x000fea0003800000 */
.L_x_224:
        /* <DEDUP_REMOVED lines=10> */
.L_x_227:
[----:B------:R-:W-:Y:S05]  /*d890*/  BSYNC B1 ;  /* 0x0000000000017941 */ /* 0x000fea0003800000 */
.L_x_226:
        /* <DEDUP_REMOVED lines=10> */
.L_x_229:
[----:B------:R-:W-:Y:S05]  /*d940*/  BSYNC B1 ;  /* 0x0000000000017941 */ /* 0x000fea0003800000 */
.L_x_228:
        /* <DEDUP_REMOVED lines=10> */
.L_x_231:
[----:B------:R-:W-:Y:S05]  /*d9f0*/  BSYNC B1 ;  /* 0x0000000000017941 */ /* 0x000fea0003800000 */
.L_x_230:
        /* <DEDUP_REMOVED lines=10> */
.L_x_233:
[----:B------:R-:W-:Y:S05]  /*daa0*/  BSYNC B1 ;  /* 0x0000000000017941 */ /* 0x000fea0003800000 */
.L_x_232:
        /* <DEDUP_REMOVED lines=10> */
.L_x_235:
[----:B------:R-:W-:Y:S05]  /*db50*/  BSYNC B1 ;  /* 0x0000000000017941 */ /* 0x000fea0003800000 */
.L_x_234:
        /* <DEDUP_REMOVED lines=10> */
.L_x_237:
[----:B------:R-:W-:Y:S05]  /*dc00*/  BSYNC B1 ;  /* 0x0000000000017941 */ /* 0x000fea0003800000 */
.L_x_236:
        /* <DEDUP_REMOVED lines=10> */
.L_x_239:
[----:B------:R-:W-:Y:S05]  /*dcb0*/  BSYNC B1 ;  /* 0x0000000000017941 */ /* 0x000fea0003800000 */
.L_x_238:
        /* <DEDUP_REMOVED lines=10> */
.L_x_241:
[----:B------:R-:W-:Y:S05]  /*dd60*/  BSYNC B1 ;  /* 0x0000000000017941 */ /* 0x000fea0003800000 */
.L_x_240:
        /* <DEDUP_REMOVED lines=10> */
.L_x_243:
[----:B------:R-:W-:Y:S05]  /*de10*/  BSYNC B1 ;  /* 0x0000000000017941 */ /* 0x000fea0003800000 */
.L_x_242:
        /* <DEDUP_REMOVED lines=10> */
.L_x_245:
[----:B------:R-:W-:Y:S05]  /*dec0*/  BSYNC B1 ;  /* 0x0000000000017941 */ /* 0x000fea0003800000 */
.L_x_244:
        /* <DEDUP_REMOVED lines=10> */
.L_x_247:
[----:B------:R-:W-:Y:S05]  /*df70*/  BSYNC B1 ;  /* 0x0000000000017941 */ /* 0x000fea0003800000 */
.L_x_246:
        /* <DEDUP_REMOVED lines=10> */
.L_x_249:
[----:B------:R-:W-:Y:S05]  /*e020*/  BSYNC B1 ;  /* 0x0000000000017941 */ /* 0x000fea0003800000 */
.L_x_248:
        /* <DEDUP_REMOVED lines=10> */
.L_x_251:
[----:B------:R-:W-:Y:S05]  /*e0d0*/  BSYNC B1 ;  /* 0x0000000000017941 */ /* 0x000fea0003800000 */
.L_x_250:
        /* <DEDUP_REMOVED lines=10> */
.L_x_253:
[----:B------:R-:W-:Y:S05]  /*e180*/  BSYNC B1 ;  /* 0x0000000000017941 */ /* 0x000fea0003800000 */
.L_x_252:
        /* <DEDUP_REMOVED lines=10> */
.L_x_255:
[----:B------:R-:W-:Y:S05]  /*e230*/  BSYNC B1 ;  /* 0x0000000000017941 */ /* 0x000fea0003800000 */
.L_x_254:
        /* <DEDUP_REMOVED lines=10> */
.L_x_257:
[----:B------:R-:W-:Y:S05]  /*e2e0*/  BSYNC B1 ;  /* 0x0000000000017941 */ /* 0x000fea0003800000 */
.L_x_256:
        /* <DEDUP_REMOVED lines=10> */
.L_x_259:
[----:B------:R-:W-:Y:S05]  /*e390*/  BSYNC B1 ;  /* 0x0000000000017941 */ /* 0x000fea0003800000 */
.L_x_258:
        /* <DEDUP_REMOVED lines=10> */
.L_x_261:
[----:B------:R-:W-:Y:S05]  /*e440*/  BSYNC B1 ;  /* 0x0000000000017941 */ /* 0x000fea0003800000 */
.L_x_260:
        /* <DEDUP_REMOVED lines=10> */
.L_x_263:
[----:B------:R-:W-:Y:S05]  /*e4f0*/  BSYNC B1 ;  /* 0x0000000000017941 */ /* 0x000fea0003800000 */
.L_x_262:
        /* <DEDUP_REMOVED lines=10> */
.L_x_265:
[----:B------:R-:W-:Y:S05]  /*e5a0*/  BSYNC B1 ;  /* 0x0000000000017941 */ /* 0x000fea0003800000 */
.L_x_264:
        /* <DEDUP_REMOVED lines=10> */
.L_x_267:
[----:B------:R-:W-:Y:S05]  /*e650*/  BSYNC B1 ;  /* 0x0000000000017941 */ /* 0x000fea0003800000 */
.L_x_266:
        /* <DEDUP_REMOVED lines=10> */
.L_x_269:
[----:B------:R-:W-:Y:S05]  /*e700*/  BSYNC B1 ;  /* 0x0000000000017941 */ /* 0x000fea0003800000 */
.L_x_268:
        /* <DEDUP_REMOVED lines=10> */
.L_x_271:
[----:B------:R-:W-:Y:S05]  /*e7b0*/  BSYNC B1 ;  /* 0x0000000000017941 */ /* 0x000fea0003800000 */
.L_x_270:
        /* <DEDUP_REMOVED lines=10> */
.L_x_273:
[----:B------:R-:W-:Y:S05]  /*e860*/  BSYNC B1 ;  /* 0x0000000000017941 */ /* 0x000fea0003800000 */
.L_x_272:
        /* <DEDUP_REMOVED lines=10> */
.L_x_275:
[----:B------:R-:W-:Y:S05]  /*e910*/  BSYNC B1 ;  /* 0x0000000000017941 */ /* 0x000fea0003800000 */
.L_x_274:
        /* <DEDUP_REMOVED lines=10> */
.L_x_277:
[----:B------:R-:W-:Y:S05]  /*e9c0*/  BSYNC B1 ;  /* 0x0000000000017941 */ /* 0x000fea0003800000 */
.L_x_276:
[----:B01-34-:R-:W3:Y:S01]  /*e9d0*/  LDL.LU R10, [R1+0x1f4] ;  /* 0x0001f400010a7983 */ /* 0x01bee20000300800 */
        /* <DEDUP_REMOVED lines=9> */
.L_x_279:
[----:B------:R-:W-:Y:S05]  /*ea70*/  BSYNC B1 ;  /* 0x0000000000017941 */ /* 0x000fea0003800000 */
.L_x_278:
[----:B------:R-:W3:Y:S01]  /*ea80*/  LDL.LU R10, [R1+0x1f8] ;  /* 0x0001f800010a7983 */ /* 0x000ee20000300800 */
[----:B0----5:R-:W-:Y:S01]  /*ea90*/  LOP3.LUT R11, R23, 0xffffe000, RZ, 0xc0, !PT ;  /* 0xffffe000170b7812 */ /* 0x021fe200078ec0ff */
[----:B------:R-:W-:Y:S01]  /*eaa0*/  BSSY B1, `(.L_x_280) ;  /* 0x000000b000017945 */ /* 0x000fe20003800000 */
[----:B------:R-:W-:Y:S02]  /*eab0*/  ISETP.GT.AND P1, PT, R0, 0xf9, P0 ;  /* 0x000000f90000780c */ /* 0x000fe40000724270 */
[----:B------:R-:W-:Y:S01]  /*eac0*/  IADD3 R169, P2, R3, 0x80, RZ ;  /* 0x0000008003a97810 */ /* 0x000fe20007f5e0ff */
[----:B------:R-:W-:-:S04]  /*ead0*/  FMUL R11, R11, R16 ;  /* 0x000000100b0b7220 */ /* 0x000fc80000400000 */
[----:B------:R-:W-:Y:S02]  /*eae0*/  IMAD.X R3, RZ, RZ, UR7, P2 ;  /* 0x00000007ff037e24 */ /* 0x000fe400090e06ff */
[----:B---3--:R-:W-:Y:S02]  /*eaf0*/  FFMA R11, R10, R2, R11 ;  /* 0x000000020a0b7223 */ /* 0x008fe4000000000b */
[----:B------:R-:W-:-:S03]  /*eb00*/  IMAD R10, R3, R14, RZ ;  /* 0x0000000e030a7224 */ /* 0x000fc600078e02ff */
[----:B------:R-:W-:-:S05]  /*eb10*/  F2FP.TF32.F32.PACK_B R11, R11 ;  /* 0x0000000bff0b723e */ /* 0x000fca00024050ff */
[----:B------:R0:W-:Y:S01]  /*eb20*/  @P4 STG.E desc[UR36][R6.64+0x3e0], R11 ;  /* 0x0003e00b06004986 */ /* 0x0001e2000c101924 */
[----:B------:R-:W-:Y:S05]  /*eb30*/  @!P1 BRA `(.L_x_281) ;  /* 0x0000000000049947 */ /* 0x000fea0003800000 */
[----:B------:R3:W5:Y:S02]  /*eb40*/  LDG.E.LTC128B R23, desc[UR36][R8.64+0x3e4] ;  /* 0x0003e42408177981 */ /* 0x000764000c1e1920 */
.L_x_281:
[----:B------:R-:W-:Y:S05]  /*eb50*/  BSYNC B1 ;  /* 0x0000000000017941 */ /* 0x000fea0003800000 */
.L_x_280:
[----:B0-----:R-:W4:Y:S01]  /*eb60*/  LDL.LU R11, [R1+0x1fc] ;  /* 0x0001fc00010b7983 */ /* 0x001f220000300800 */
[----:B-----5:R-:W-:Y:S01]  /*eb70*/  LOP3.LUT R3, R23, 0xffffe000, RZ, 0xc0, !PT ;  /* 0xffffe00017037812 */ /* 0x020fe200078ec0ff */
[C---:B------:R-:W-:Y:S01]  /*eb80*/  IMAD R167, R169.reuse, R15, R10 ;  /* 0x0000000fa9a77224 */ /* 0x040fe200078e020a */
[----:B------:R-:W-:Y:S01]  /*eb90*/  ISETP.GT.AND P0, PT, R158, 0x80, PT ;  /* 0x000000809e00780c */ /* 0x000fe20003f04270 */
[----:B-1-3--:R-:W-:-:S04]  /*eba0*/  IMAD.WIDE.U32 R8, R169, R14, R20 ;  /* 0x0000000ea9087225 */ /* 0x00afc800078e0014 */
[----:B------:R-:W-:Y:S01]  /*ebb0*/  FMUL R3, R3, R16 ;  /* 0x0000001003037220 */ /* 0x000fe20000400000 */
[----:B------:R-:W-:Y:S01]  /*ebc0*/  ISETP.GT.AND P4, PT, R0, RZ, P0 ;  /* 0x000000ff0000720c */ /* 0x000fe20000784270 */
[----:B------:R-:W-:Y:S01]  /*ebd0*/  IMAD.IADD R9, R9, 0x1, R167 ;  /* 0x0000000109097824 */ /* 0x000fe200078e02a7 */
[----:B------:R-:W-:Y:S01]  /*ebe0*/  LEA R10, P2, R8, R12, 0x2 ;  /* 0x0000000c080a7211 */ /* 0x000fe200078410ff */
[----:B----4-:R-:W-:-:S03]  /*ebf0*/  FFMA R15, R11, R2, R3 ;  /* 0x000000020b0f7223 */ /* 0x010fc60000000003 */
[----:B------:R-:W-:Y:S02]  /*ec00*/  LEA.HI.X R11, R8, R13, R9, 0x2, P2 ;  /* 0x0000000d080b7211 */ /* 0x000fe400010f1409 */
[----:B------:R-:W-:-:S05]  /*ec10*/  F2FP.TF32.F32.PACK_B R15, R15 ;  /* 0x0000000fff0f723e */ /* 0x000fca00024050ff */
[----:B------:R0:W-:Y:S04]  /*ec20*/  @P1 STG.E desc[UR36][R6.64+0x3e4], R15 ;  /* 0x0003e40f06001986 */ /* 0x0001e8000c101924 */
[----:B------:R-:W3:Y:S01]  /*ec30*/  @P4 LDG.E.LTC128B R23, desc[UR36][R10.64] ;  /* 0x000000240a174981 */ /* 0x000ee2000c1e1920 */
[----:B------:R-:W-:Y:S01]  /*ec40*/  IMAD.WIDE.U32 R8, R169, R14, R18 ;  /* 0x0000000ea9087225 */ /* 0x000fe200078e0012 */
[----:B------:R-:W-:Y:S01]  /*ec50*/  ISETP.GT.AND P2, PT, R0, 0x1, P0 ;  /* 0x000000010000780c */ /* 0x000fe20000744270 */
[----:B------:R-:W-:Y:S02]  /*ec60*/  BSSY B1, `(.L_x_282) ;  /* 0x0000014000017945 */ /* 0x000fe40003800000 */
[----:B------:R-:W-:Y:S02]  /*ec70*/  IMAD.U32 R163, RZ, RZ, UR8 ;  /* 0x00000008ffa37e24 */ /* 0x000fe4000f8e00ff */
[----:B------:R-:W-:-:S02]  /*ec80*/  IMAD.IADD R9, R167, 0x1, R9 ;  /* 0x00000001a7097824 */ /* 0x000fc400078e0209 */
[----:B------:R-:W-:Y:S02]  /*ec90*/  IMAD.U32 R165, RZ, RZ, UR8 ;  /* 0x00000008ffa57e24 */ /* 0x000fe4000f8e00ff */
[----:B------:R-:W-:Y:S02]  /*eca0*/  IMAD.U32 R164, RZ, RZ, UR9 ;  /* 0x00000009ffa47e24 */ /* 0x000fe4000f8e00ff */
[----:B------:R-:W-:Y:S02]  /*ecb0*/  IMAD.SHL.U32 R163, R163, 0x200, RZ ;  /* 0x00000200a3a37824 */ /* 0x000fe400078e00ff */
[----:B--2---:R-:W-:Y:S01]  /*ecc0*/  IMAD.WIDE.U32 R156, R22, UR43, R8 ;  /* 0x0000002b169c7c25 */ /* 0x004fe2000f8e0008 */
[----:B------:R-:W-:Y:S02]  /*ecd0*/  SHF.L.U64.HI R165, R165, 0x9, R164 ;  /* 0x00000009a5a57819 */ /* 0x000fe400000102a4 */
[----:B------:R-:W-:Y:S02]  /*ece0*/  IADD3 R8, P1, R163, R4, RZ ;  /* 0x00000004a3087210 */ /* 0x000fe40007f3e0ff */
[----:B0-----:R-:W-:-:S03]  /*ecf0*/  LEA R6, P3, R156, R12, 0x2 ;  /* 0x0000000c9c067211 */ /* 0x001fc600078610ff */
[----:B------:R-:W-:Y:S01]  /*ed00*/  IMAD.X R9, R165, 0x1, R5, P1 ;  /* 0x00000001a5097824 */ /* 0x000fe200008e0605 */
[----:B---3--:R-:W-:-:S05]  /*ed10*/  LOP3.LUT R3, R23, 0xffffe000, RZ, 0xc0, !PT ;  /* 0xffffe00017037812 */ /* 0x008fca00078ec0ff */
[----:B------:R-:W-:-:S04]  /*ed20*/  FMUL R3, R3, R16 ;  /* 0x0000001003037220 */ /* 0x000fc80000400000 */
[----:B------:R-:W-:Y:S01]  /*ed30*/  FFMA R11, R24, R2, R3 ;  /* 0x00000002180b7223 */ /* 0x000fe20000000003 */
[----:B------:R-:W-:-:S04]  /*ed40*/  IMAD.IADD R3, R159, 0x1, R157 ;  /* 0x000000019f037824 */ /* 0x000fc800078e029d */
[----:B------:R-:W-:Y:S02]  /*ed50*/  F2FP.TF32.F32.PACK_B R11, R11 ;  /* 0x0000000bff0b723e */ /* 0x000fe400024050ff */
[----:B------:R-:W-:-:S03]  /*ed60*/  LEA.HI.X R7, R156, R13, R3, 0x2, P3 ;  /* 0x0000000d9c077211 */ /* 0x000fc600018f1403 */
[----:B------:R0:W-:Y:S01]  /*ed70*/  @P4 STG.E desc[UR36][R8.64], R11 ;  /* 0x0000000b08004986 */ /* 0x0001e2000c101924 */
[----:B------:R-:W-:Y:S05]  /*ed80*/  @!P2 BRA `(.L_x_283) ;  /* 0x000000000004a947 */ /* 0x000fea0003800000 */
[----:B------:R1:W5:Y:S02]  /*ed90*/  LDG.E.LTC128B R23, desc[UR36][R6.64+0x4] ;  /* 0x0000042406177981 */ /* 0x000364000c1e1920 */
.L_x_283:
[----:B------:R-:W-:Y:S05]  /*eda0*/  BSYNC B1 ;  /* 0x0000000000017941 */ /* 0x000fea0003800000 */
.L_x_282:
[----:B-----5:R-:W-:Y:S01]  /*edb0*/  LOP3.LUT R3, R23, 0xffffe000, RZ, 0xc0, !PT ;  /* 0xffffe00017037812 */ /* 0x020fe200078ec0ff */
[----:B------:R-:W-:Y:S01]  /*edc0*/  IMAD.WIDE.U32 R14, R169, R14, R154 ;  /* 0x0000000ea90e7225 */ /* 0x000fe200078e009a */
[----:B------:R-:W-:Y:S01]  /*edd0*/  ISETP.GT.AND P1, PT, R158, 0x88, PT ;  /* 0x000000889e00780c */ /* 0x000fe20003f24270 */
[----:B------:R-:W-:Y:S02]  /*ede0*/  BSSY B1, `(.L_x_284) ;  /* 0x0000010000017945 */ /* 0x000fe40003800000 */
[----:B------:R-:W-:Y:S01]  /*edf0*/  FMUL R10, R3, R16 ;  /* 0x00000010030a7220 */ /* 0x000fe20000400000 */
[----:B------:R-:W-:Y:S01]  /*ee00*/  ISETP.GT.AND P3, PT, R0, RZ, P1 ;  /* 0x000000ff0000720c */ /* 0x000fe20000f64270 */
[----:B------:R-:W-:Y:S01]  /*ee10*/  IMAD.MOV.U32 R3, RZ, RZ, R23 ;  /* 0x000000ffff037224 */ /* 0x000fe200078e0017 */
[----:B------:R-:W-:Y:S01]  /*ee20*/  IADD3 R152, P4, R152, R14, RZ ;  /* 0x0000000e98987210 */ /* 0x000fe20007f9e0ff */
[----:B------:R-:W-:Y:S01]  /*ee30*/  FFMA R25, R25, R2, R10 ;  /* 0x0000000219197223 */ /* 0x000fe2000000000a */
[----:B------:R-:W-:-:S02]  /*ee40*/  IADD3 R167, R167, R15, RZ ;  /* 0x0000000fa7a77210 */ /* 0x000fc40007ffe0ff */
[----:B------:R-:W-:Y:S02]  /*ee50*/  IADD3 R14, P5, R18, R14, RZ ;  /* 0x0000000e120e7210 */ /* 0x000fe40007fbe0ff */
[----:B------:R-:W-:Y:S01]  /*ee60*/  F2FP.TF32.F32.PACK_B R25, R25 ;  /* 0x00000019ff19723e */ /* 0x000fe200024050ff */
[----:B------:R-:W-:Y:S01]  /*ee70*/  IMAD.X R20, R167, 0x1, R21, P4 ;  /* 0x00000001a7147824 */ /* 0x000fe200020e0615 */
[C---:B------:R-:W-:Y:S01]  /*ee80*/  LEA R10, P4, R152.reuse, R12, 0x2 ;  /* 0x0000000c980a7211 */ /* 0x040fe200078810ff */
[----:B------:R-:W-:Y:S02]  /*ee90*/  IMAD.X R15, R19, 0x1, R167, P5 ;  /* 0x00000001130f7824 */ /* 0x000fe400028e06a7 */
[----:B------:R2:W-:Y:S01]  /*eea0*/  @P2 STG.E desc[UR36][R8.64+0x4], R25 ;  /* 0x0000041908002986 */ /* 0x0005e2000c101924 */
[----:B0-----:R-:W-:Y:S01]  /*eeb0*/  LEA.HI.X R11, R152, R13, R20, 0x2, P4 ;  /* 0x0000000d980b7211 */ /* 0x001fe200020f1414 */
[----:B------:R-:W-:Y:S08]  /*eec0*/  @!P3 BRA `(.L_x_285) ;  /* 0x000000000004b947 */ /* 0x000ff00003800000 */
[----:B------:R0:W5:Y:S02]  /*eed0*/  LDG.E.LTC128B R3, desc[UR36][R10.64] ;  /* 0x000000240a037981 */ /* 0x000164000c1e1920 */
.L_x_285:
[----:B------:R-:W-:Y:S05]  /*eee0*/  BSYNC B1 ;  /* 0x0000000000017941 */ /* 0x000fea0003800000 */
.L_x_284:
[----:B0----5:R-:W-:Y:S01]  /*eef0*/  LOP3.LUT R11, R3, 0xffffe000, RZ, 0xc0, !PT ;  /* 0xffffe000030b7812 */ /* 0x021fe200078ec0ff */
[----:B------:R-:W-:Y:S01]  /*ef00*/  IMAD.WIDE.U32 R22, R22, UR43, R14 ;  /* 0x0000002b16167c25 */ /* 0x000fe2000f8e000e */
[----:B------:R-:W-:Y:S01]  /*ef10*/  IADD3 R10, P2, R8, R161, RZ ;  /* 0x000000a1080a7210 */ /* 0x000fe20007f5e0ff */
[----:B------:R-:W-:Y:S01]  /*ef20*/  BSSY B1, `(.L_x_286) ;  /* 0x000000c000017945 */ /* 0x000fe20003800000 */
[----:B------:R-:W-:Y:S01]  /*ef30*/  ISETP.GT.AND P5, PT, R0, 0x1, P1 ;  /* 0x000000010000780c */ /* 0x000fe20000fa4270 */
[----:B------:R-:W-:Y:S01]  /*ef40*/  FMUL R11, R11, R16 ;  /* 0x000000100b0b7220 */ /* 0x000fe20000400000 */
[----:B------:R-:W-:Y:S01]  /*ef50*/  IMAD.IADD R159, R159, 0x1, R23 ;  /* 0x000000019f9f7824 */ /* 0x000fe200078e0217 */
[----:B------:R-:W-:Y:S02]  /*ef60*/  LEA R12, P4, R22, R12, 0x2 ;  /* 0x0000000c160c7211 */ /* 0x000fe400078810ff */
[----:B------:R-:W-:Y:S01]  /*ef70*/  FFMA R15, R26, R2, R11 ;  /* 0x000000021a0f7223 */ /* 0x000fe2000000000b */
[----:B------:R-:W-:Y:S01]  /*ef80*/  IMAD.X R11, R9, 0x1, R160, P2 ;  /* 0x00000001090b7824 */ /* 0x000fe200010e06a0 */
[----:B------:R-:W-:-:S03]  /*ef90*/  LEA.HI.X R13, R22, R13, R159, 0x2, P4 ;  /* 0x0000000d160d7211 */ /* 0x000fc600020f149f */
[----:B------:R-:W-:-:S05]  /*efa0*/  F2FP.TF32.F32.PACK_B R15, R15 ;  /* 0x0000000fff0f723e */ /* 0x000fca00024050ff */
[----:B------:R0:W-:Y:S01]  /*efb0*/  @P3 STG.E desc[UR36][R10.64], R15 ;  /* 0x0000000f0a003986 */ /* 0x0001e2000c101924 */
[----:B------:R-:W-:Y:S05]  /*efc0*/  @!P5 BRA `(.L_x_287) ;  /* 0x000000000004d947 */ /* 0x000fea0003800000 */
[----:B------:R3:W5:Y:S02]  /*efd0*/  LDG.E.LTC128B R3, desc[UR36][R12.64+0x4] ;  /* 0x000004240c037981 */ /* 0x000764000c1e1920 */
.L_x_287:
[----:B------:R-:W-:Y:S05]  /*efe0*/  BSYNC B1 ;  /* 0x0000000000017941 */ /* 0x000fea0003800000 */
.L_x_286:
[----:B0----5:R-:W-:Y:S01]  /*eff0*/  LOP3.LUT R15, R3, 0xffffe000, RZ, 0xc0, !PT ;  /* 0xffffe000030f7812 */ /* 0x021fe200078ec0ff */
[----:B------:R-:W-:Y:S01]  /*f000*/  BSSY B1, `(.L_x_288) ;  /* 0x0000008000017945 */ /* 0x000fe20003800000 */
[----:B------:R-:W-:-:S03]  /*f010*/  ISETP.GT.AND P2, PT, R0, 0x8, P0 ;  /* 0x000000080000780c */ /* 0x000fc60000744270 */
[----:B------:R-:W-:-:S04]  /*f020*/  FMUL R14, R15, R16 ;  /* 0x000000100f0e7220 */ /* 0x000fc80000400000 */
[----:B------:R-:W-:-:S05]  /*f030*/  FFMA R27, R27, R2, R14 ;  /* 0x000000021b1b7223 */ /* 0x000fca000000000e */
[----:B------:R-:W-:-:S05]  /*f040*/  F2FP.TF32.F32.PACK_B R27, R27 ;  /* 0x0000001bff1b723e */ /* 0x000fca00024050ff */
[----:B------:R0:W-:Y:S01]  /*f050*/  @P5 STG.E desc[UR36][R10.64+0x4], R27 ;  /* 0x0000041b0a005986 */ /* 0x0001e2000c101924 */
[----:B------:R-:W-:Y:S05]  /*f060*/  @!P2 BRA `(.L_x_289) ;  /* 0x000000000004a947 */ /* 0x000fea0003800000 */
[----:B------:R4:W5:Y:S02]  /*f070*/  LDG.E.LTC128B R3, desc[UR36][R6.64+0x20] ;  /* 0x0000202406037981 */ /* 0x000964000c1e1920 */
.L_x_289:
[----:B------:R-:W-:Y:S05]  /*f080*/  BSYNC B1 ;  /* 0x0000000000017941 */ /* 0x000fea0003800000 */
.L_x_288:
        /* <DEDUP_REMOVED lines=9> */
.L_x_291:
[----:B------:R-:W-:Y:S05]  /*f120*/  BSYNC B1 ;  /* 0x0000000000017941 */ /* 0x000fea0003800000 */
.L_x_290:
        /* <DEDUP_REMOVED lines=9> */
.L_x_293:
[----:B------:R-:W-:Y:S05]  /*f1c0*/  BSYNC B1 ;  /* 0x0000000000017941 */ /* 0x000fea0003800000 */
.L_x_292:
[----:B-----5:R-:W-:Y:S01]  /*f1d0*/  LOP3.LUT R11, R3, 0xffffe000, RZ, 0xc0, !PT ;  /* 0xffffe000030b7812 */ /* 0x020fe200078ec0ff */
[----:B------:R-:W-:Y:S01]  /*f1e0*/  BSSY B1, `(.L_x_294) ;  /* 0x000000a000017945 */ /* 0x000fe20003800000 */
[----:B------:R-:W-:Y:S02]  /*f1f0*/  IADD3 R10, P3, R161, R8, RZ ;  /* 0x00000008a10a7210 */ /* 0x000fe40007f7e0ff */
[----:B------:R-:W-:Y:S01]  /*f200*/  ISETP.GT.AND P2, PT, R0, 0x9, P1 ;  /* 0x000000090000780c */ /* 0x000fe20000f44270 */
[----:B------:R-:W-:-:S04]  /*f210*/  FMUL R11, R11, R16 ;  /* 0x000000100b0b7220 */ /* 0x000fc80000400000 */
[----:B------:R-:W-:Y:S01]  /*f220*/  FFMA R15, R30, R2, R11 ;  /* 0x000000021e0f7223 */ /* 0x000fe2000000000b */
[----:B------:R-:W-:-:S04]  /*f230*/  IMAD.X R11, R160, 0x1, R9, P3 ;  /* 0x00000001a00b7824 */ /* 0x000fc800018e0609 */
[----:B------:R-:W-:-:S05]  /*f240*/  F2FP.TF32.F32.PACK_B R15, R15 ;  /* 0x0000000fff0f723e */ /* 0x000fca00024050ff */
[----:B------:R0:W-:Y:S01]  /*f250*/  @P4 STG.E desc[UR36][R10.64+0x20], R15 ;  /* 0x0000200f0a004986 */ /* 0x0001e2000c101924 */
[----:B------:R-:W-:Y:S05]  /*f260*/  @!P2 BRA `(.L_x_295) ;  /* 0x000000000004a947 */ /* 0x000fea0003800000 */
[----:B------:R0:W5:Y:S02]  /*f270*/  LDG.E.LTC128B R3, desc[UR36][R12.64+0x24] ;  /* 0x000024240c037981 */ /* 0x000164000c1e1920 */
.L_x_295:
[----:B------:R-:W-:Y:S05]  /*f280*/  BSYNC B1 ;  /* 0x0000000000017941 */ /* 0x000fea0003800000 */
.L_x_294:
[----:B0----5:R-:W-:Y:S01]  /*f290*/  LOP3.LUT R11, R3, 0xffffe000, RZ, 0xc0, !PT ;  /* 0xffffe000030b7812 */ /* 0x021fe200078ec0ff */
[----:B------:R-:W-:Y:S01]  /*f2a0*/  BSSY B1, `(.L_x_296) ;  /* 0x000000a000017945 */ /* 0x000fe20003800000 */
[----:B------:R-:W-:Y:S02]  /*f2b0*/  IADD3 R4, P3, P4, R161, R4, R163 ;  /* 0x00000004a1047210 */ /* 0x000fe40007c7e0a3 */
[----:B------:R-:W-:Y:S01]  /*f2c0*/  ISETP.GT.AND P5, PT, R0, 0x10, P0 ;  /* 0x000000100000780c */ /* 0x000fe200007a4270 */
[----:B------:R-:W-:Y:S01]  /*f2d0*/  FMUL R10, R11, R16 ;  /* 0x000000100b0a7220 */ /* 0x000fe20000400000 */
[----:B------:R-:W-:-:S03]  /*f2e0*/  IADD3.X R5, R160, R5, R165, P3, P4 ;  /* 0x00000005a0057210 */ /* 0x000fc60001fe84a5 */
[----:B------:R-:W-:-:S05]  /*f2f0*/  FFMA R31, R31, R2, R10 ;  /* 0x000000021f1f7223 */ /* 0x000fca000000000a */
[----:B------:R-:W-:-:S05]  /*f300*/  F2FP.TF32.F32.PACK_B R31, R31 ;  /* 0x0000001fff1f723e */ /* 0x000fca00024050ff */
[----:B------:R0:W-:Y:S01]  /*f310*/  @P2 STG.E desc[UR36][R4.64+0x24], R31 ;  /* 0x0000241f04002986 */ /* 0x0001e2000c101924 */
[----:B------:R-:W-:Y:S05]  /*f320*/  @!P5 BRA `(.L_x_297) ;  /* 0x000000000004d947 */ /* 0x000fea0003800000 */
[----:B------:R0:W5:Y:S02]  /*f330*/  LDG.E.LTC128B R3, desc[UR36][R6.64+0x40] ;  /* 0x0000402406037981 */ /* 0x000164000c1e1920 */
.L_x_297:
[----:B------:R-:W-:Y:S05]  /*f340*/  BSYNC B1 ;  /* 0x0000000000017941 */ /* 0x000fea0003800000 */
.L_x_296:
[----:B-----5:R-:W-:Y:S01]  /*f350*/  LOP3.LUT R11, R3, 0xffffe000, RZ, 0xc0, !PT ;  /* 0xffffe000030b7812 */ /* 0x020fe200078ec0ff */
        /* <DEDUP_REMOVED lines=8> */
.L_x_299:
[----:B------:R-:W-:Y:S05]  /*f3e0*/  BSYNC B1 ;  /* 0x0000000000017941 */ /* 0x000fea0003800000 */
.L_x_298:
        /* <DEDUP_REMOVED lines=9> */
.L_x_301:
[----:B------:R-:W-:Y:S05]  /*f480*/  BSYNC B1 ;  /* 0x0000000000017941 */ /* 0x000fea0003800000 */
.L_x_300:
        /* <DEDUP_REMOVED lines=9> */
.L_x_303:
[----:B------:R-:W-:Y:S05]  /*f520*/  BSYNC B1 ;  /* 0x0000000000017941 */ /* 0x000fea0003800000 */
.L_x_302:
        /* <DEDUP_REMOVED lines=9> */
.L_x_305:
[----:B------:R-:W-:Y:S05]  /*f5c0*/  BSYNC B1 ;  /* 0x0000000000017941 */ /* 0x000fea0003800000 */
.L_x_304:
        /* <DEDUP_REMOVED lines=9> */
.L_x_307:
[----:B------:R-:W-:Y:S05]  /*f660*/  BSYNC B1 ;  /* 0x0000000000017941 */ /* 0x000fea0003800000 */
.L_x_306:
        /* <DEDUP_REMOVED lines=9> */
.L_x_309:
[----:B------:R-:W-:Y:S05]  /*f700*/  BSYNC B1 ;  /* 0x0000000000017941 */ /* 0x000fea0003800000 */
.L_x_308:
        /* <DEDUP_REMOVED lines=9> */
.L_x_311:
[----:B------:R-:W-:Y:S05]  /*f7a0*/  BSYNC B1 ;  /* 0x0000000000017941 */ /* 0x000fea0003800000 */
.L_x_310:
        /* <DEDUP_REMOVED lines=9> */
.L_x_313:
[----:B------:R-:W-:Y:S05]  /*f840*/  BSYNC B1 ;  /* 0x0000000000017941 */ /* 0x000fea0003800000 */
.L_x_312:
        /* <DEDUP_REMOVED lines=9> */
.L_x_315:
[----:B------:R-:W-:Y:S05]  /*f8e0*/  BSYNC B1 ;  /* 0x0000000000017941 */ /* 0x000fea0003800000 */
.L_x_314:
        /* <DEDUP_REMOVED lines=9> */
.L_x_317:
[----:B------:R-:W-:Y:S05]  /*f980*/  BSYNC B1 ;  /* 0x0000000000017941 */ /* 0x000fea0003800000 */
.L_x_316:
        /* <DEDUP_REMOVED lines=9> */
.L_x_319:
[----:B------:R-:W-:Y:S05]  /*fa20*/  BSYNC B1 ;  /* 0x0000000000017941 */ /* 0x000fea0003800000 */
.L_x_318:
        /* <DEDUP_REMOVED lines=9> */
.L_x_321:
[----:B------:R-:W-:Y:S05]  /*fac0*/  BSYNC B1 ;  /* 0x0000000000017941 */ /* 0x000fea0003800000 */
.L_x_320:
        /* <DEDUP_REMOVED lines=9> */
.L_x_323:
[----:B------:R-:W-:Y:S05]  /*fb60*/  BSYNC B1 ;  /* 0x0000000000017941 */ /* 0x000fea0003800000 */
.L_x_322:
        /* <DEDUP_REMOVED lines=9> */
.L_x_325:
[----:B------:R-:W-:Y:S05]  /*fc00*/  BSYNC B1 ;  /* 0x0000000000017941 */ /* 0x000fea0003800000 */
.L_x_324:
        /* <DEDUP_REMOVED lines=9> */
.L_x_327:
[----:B------:R-:W-:Y:S05]  /*fca0*/  BSYNC B1 ;  /* 0x0000000000017941 */ /* 0x000fea0003800000 */
.L_x_326:
        /* <DEDUP_REMOVED lines=9> */
.L_x_329:
[----:B------:R-:W-:Y:S05]  /*fd40*/  BSYNC B1 ;  /* 0x0000000000017941 */ /* 0x000fea0003800000 */
.L_x_328:
        /* <DEDUP_REMOVED lines=9> */
.L_x_331:
[----:B------:R-:W-:Y:S05]  /*fde0*/  BSYNC B1 ;  /* 0x0000000000017941 */ /* 0x000fea0003800000 */
.L_x_330:
        /* <DEDUP_REMOVED lines=9> */
.L_x_333:
[----:B------:R-:W-:Y:S05]  /*fe80*/  BSYNC B1 ;  /* 0x0000000000017941 */ /* 0x000fea0003800000 */
.L_x_332:
        /* <DEDUP_REMOVED lines=9> */
.L_x_335:
[----:B------:R-:W-:Y:S05]  /*ff20*/  BSYNC B1 ;  /* 0x0000000000017941 */ /* 0x000fea0003800000 */
.L_x_334:
        /* <DEDUP_REMOVED lines=9> */
.L_x_337:
[----:B------:R-:W-:Y:S05]  /*ffc0*/  BSYNC B1 ;  /* 0x0000000000017941 */ /* 0x000fea0003800000 */
.L_x_336:
        /* <DEDUP_REMOVED lines=9> */
.L_x_339:
[----:B------:R-:W-:Y:S05]  /*10060*/  BSYNC B1 ;  /* 0x0000000000017941 */ /* 0x000fea0003800000 */
.L_x_338:
        /* <DEDUP_REMOVED lines=9> */
.L_x_341:
[----:B------:R-:W-:Y:S05]  /*10100*/  BSYNC B1 ;  /* 0x0000000000017941 */ /* 0x000fea0003800000 */
.L_x_340:
        /* <DEDUP_REMOVED lines=9> */
.L_x_343:
[----:B------:R-:W-:Y:S05]  /*101a0*/  BSYNC B1 ;  /* 0x0000000000017941 */ /* 0x000fea0003800000 */
.L_x_342:
        /* <DEDUP_REMOVED lines=9> */
.L_x_345:
[----:B------:R-:W-:Y:S05]  /*10240*/  BSYNC B1 ;  /* 0x0000000000017941 */ /* 0x000fea0003800000 */
.L_x_344:
        /* <DEDUP_REMOVED lines=9> */
.L_x_347:
[----:B------:R-:W-:Y:S05]  /*102e0*/  BSYNC B1 ;  /* 0x0000000000017941 */ /* 0x000fea0003800000 */
.L_x_346:
        /* <DEDUP_REMOVED lines=9> */
.L_x_349:
[----:B------:R-:W-:Y:S05]  /*10380*/  BSYNC B1 ;  /* 0x0000000000017941 */ /* 0x000fea0003800000 */
.L_x_348:
        /* <DEDUP_REMOVED lines=9> */
.L_x_351:
[----:B------:R-:W-:Y:S05]  /*10420*/  BSYNC B1 ;  /* 0x0000000000017941 */ /* 0x000fea0003800000 */
.L_x_350:
        /* <DEDUP_REMOVED lines=9> */
.L_x_353:
[----:B------:R-:W-:Y:S05]  /*104c0*/  BSYNC B1 ;  /* 0x0000000000017941 */ /* 0x000fea0003800000 */
.L_x_352:
        /* <DEDUP_REMOVED lines=9> */
.L_x_355:
[----:B------:R-:W-:Y:S05]  /*10560*/  BSYNC B1 ;  /* 0x0000000000017941 */ /* 0x000fea0003800000 */
.L_x_354:
        /* <DEDUP_REMOVED lines=9> */
.L_x_357:
[----:B------:R-:W-:Y:S05]  /*10600*/  BSYNC B1 ;  /* 0x0000000000017941 */ /* 0x000fea0003800000 */
.L_x_356:
        /* <DEDUP_REMOVED lines=9> */
.L_x_359:
[----:B------:R-:W-:Y:S05]  /*106a0*/  BSYNC B1 ;  /* 0x0000000000017941 */ /* 0x000fea0003800000 */
.L_x_358:
        /* <DEDUP_REMOVED lines=9> */
.L_x_361:
[----:B------:R-:W-:Y:S05]  /*10740*/  BSYNC B1 ;  /* 0x0000000000017941 */ /* 0x000fea0003800000 */
.L_x_360:
        /* <DEDUP_REMOVED lines=9> */
.L_x_363:
[----:B------:R-:W-:Y:S05]  /*107e0*/  BSYNC B1 ;  /* 0x0000000000017941 */ /* 0x000fea0003800000 */
.L_x_362:
        /* <DEDUP_REMOVED lines=9> */
.L_x_365:
[----:B------:R-:W-:Y:S05]  /*10880*/  BSYNC B1 ;  /* 0x0000000000017941 */ /* 0x000fea0003800000 */
.L_x_364:
        /* <DEDUP_REMOVED lines=9> */
.L_x_367:
[----:B------:R-:W-:Y:S05]  /*10920*/  BSYNC B1 ;  /* 0x0000000000017941 */ /* 0x000fea0003800000 */
.L_x_366:
        /* <DEDUP_REMOVED lines=9> */
.L_x_369:
[----:B------:R-:W-:Y:S05]  /*109c0*/  BSYNC B1 ;  /* 0x0000000000017941 */ /* 0x000fea0003800000 */
.L_x_368:
        /* <DEDUP_REMOVED lines=9> */
.L_x_371:
[----:B------:R-:W-:Y:S05]  /*10a60*/  BSYNC B1 ;  /* 0x0000000000017941 */ /* 0x000fea0003800000 */
.L_x_370:
        /* <DEDUP_REMOVED lines=9> */
.L_x_373:
[----:B------:R-:W-:Y:S05]  /*10b00*/  BSYNC B1 ;  /* 0x0000000000017941 */ /* 0x000fea0003800000 */
.L_x_372:
        /* <DEDUP_REMOVED lines=9> */
.L_x_375:
[----:B------:R-:W-:Y:S05]  /*10ba0*/  BSYNC B1 ;  /* 0x0000000000017941 */ /* 0x000fea0003800000 */
.L_x_374:
        /* <DEDUP_REMOVED lines=9> */
.L_x_377:
[----:B------:R-:W-:Y:S05]  /*10c40*/  BSYNC B1 ;  /* 0x0000000000017941 */ /* 0x000fea0003800000 */
.L_x_376:
        /* <DEDUP_REMOVED lines=9> */
.L_x_379:
[----:B------:R-:W-:Y:S05]  /*10ce0*/  BSYNC B1 ;  /* 0x0000000000017941 */ /* 0x000fea0003800000 */
.L_x_378:
        /* <DEDUP_REMOVED lines=9> */
.L_x_381:
[----:B------:R-:W-:Y:S05]  /*10d80*/  BSYNC B1 ;  /* 0x0000000000017941 */ /* 0x000fea0003800000 */
.L_x_380:
        /* <DEDUP_REMOVED lines=9> */
.L_x_383:
[----:B------:R-:W-:Y:S05]  /*10e20*/  BSYNC B1 ;  /* 0x0000000000017941 */ /* 0x000fea0003800000 */
.L_x_382:
        /* <DEDUP_REMOVED lines=9> */
.L_x_385:
[----:B------:R-:W-:Y:S05]  /*10ec0*/  BSYNC B1 ;  /* 0x0000000000017941 */ /* 0x000fea0003800000 */
.L_x_384:
        /* <DEDUP_REMOVED lines=9> */
.L_x_387:
[----:B------:R-:W-:Y:S05]  /*10f60*/  BSYNC B1 ;  /* 0x0000000000017941 */ /* 0x000fea0003800000 */
.L_x_386:
        /* <DEDUP_REMOVED lines=9> */
.L_x_389:
[----:B------:R-:W-:Y:S05]  /*11000*/  BSYNC B1 ;  /* 0x0000000000017941 */ /* 0x000fea0003800000 */
.L_x_388:
        /* <DEDUP_REMOVED lines=9> */
.L_x_391:
[----:B------:R-:W-:Y:S05]  /*110a0*/  BSYNC B1 ;  /* 0x0000000000017941 */ /* 0x000fea0003800000 */
.L_x_390:
        /* <DEDUP_REMOVED lines=9> */
.L_x_393:
[----:B------:R-:W-:Y:S05]  /*11140*/  BSYNC B1 ;  /* 0x0000000000017941 */ /* 0x000fea0003800000 */
.L_x_392:
        /* <DEDUP_REMOVED lines=9> */
.L_x_395:
[----:B------:R-:W-:Y:S05]  /*111e0*/  BSYNC B1 ;  /* 0x0000000000017941 */ /* 0x000fea0003800000 */
.L_x_394:
        /* <DEDUP_REMOVED lines=9> */
.L_x_397:
[----:B------:R-:W-:Y:S05]  /*11280*/  BSYNC B1 ;  /* 0x0000000000017941 */ /* 0x000fea0003800000 */
.L_x_396:
        /* <DEDUP_REMOVED lines=9> */
.L_x_399:
[----:B------:R-:W-:Y:S05]  /*11320*/  BSYNC B1 ;  /* 0x0000000000017941 */ /* 0x000fea0003800000 */
.L_x_398:
        /* <DEDUP_REMOVED lines=9> */
.L_x_401:
[----:B------:R-:W-:Y:S05]  /*113c0*/  BSYNC B1 ;  /* 0x0000000000017941 */ /* 0x000fea0003800000 */
.L_x_400:
        /* <DEDUP_REMOVED lines=9> */
.L_x_403:
[----:B------:R-:W-:Y:S05]  /*11460*/  BSYNC B1 ;  /* 0x0000000000017941 */ /* 0x000fea0003800000 */
.L_x_402:
        /* <DEDUP_REMOVED lines=9> */
.L_x_405:
[----:B------:R-:W-:Y:S05]  /*11500*/  BSYNC B1 ;  /* 0x0000000000017941 */ /* 0x000fea0003800000 */
.L_x_404:
        /* <DEDUP_REMOVED lines=9> */
.L_x_407:
[----:B------:R-:W-:Y:S05]  /*115a0*/  BSYNC B1 ;  /* 0x0000000000017941 */ /* 0x000fea0003800000 */
.L_x_406:
        /* <DEDUP_REMOVED lines=9> */
.L_x_409:
[----:B------:R-:W-:Y:S05]  /*11640*/  BSYNC B1 ;  /* 0x0000000000017941 */ /* 0x000fea0003800000 */
.L_x_408:
        /* <DEDUP_REMOVED lines=9> */
.L_x_411:
[----:B------:R-:W-:Y:S05]  /*116e0*/  BSYNC B1 ;  /* 0x0000000000017941 */ /* 0x000fea0003800000 */
.L_x_410:
        /* <DEDUP_REMOVED lines=9> */
.L_x_413:
[----:B------:R-:W-:Y:S05]  /*11780*/  BSYNC B1 ;  /* 0x0000000000017941 */ /* 0x000fea0003800000 */
.L_x_412:
        /* <DEDUP_REMOVED lines=9> */
.L_x_415:
[----:B------:R-:W-:Y:S05]  /*11820*/  BSYNC B1 ;  /* 0x0000000000017941 */ /* 0x000fea0003800000 */
.L_x_414:
        /* <DEDUP_REMOVED lines=9> */
.L_x_417:
[----:B------:R-:W-:Y:S05]  /*118c0*/  BSYNC B1 ;  /* 0x0000000000017941 */ /* 0x000fea0003800000 */
.L_x_416:
        /* <DEDUP_REMOVED lines=9> */
.L_x_419:
[----:B------:R-:W-:Y:S05]  /*11960*/  BSYNC B1 ;  /* 0x0000000000017941 */ /* 0x000fea0003800000 */
.L_x_418:
        /* <DEDUP_REMOVED lines=9> */
.L_x_421:
[----:B------:R-:W-:Y:S05]  /*11a00*/  BSYNC B1 ;  /* 0x0000000000017941 */ /* 0x000fea0003800000 */
.L_x_420:
        /* <DEDUP_REMOVED lines=9> */
.L_x_423:
[----:B------:R-:W-:Y:S05]  /*11aa0*/  BSYNC B1 ;  /* 0x0000000000017941 */ /* 0x000fea0003800000 */
.L_x_422:
        /* <DEDUP_REMOVED lines=9> */
.L_x_425:
[----:B------:R-:W-:Y:S05]  /*11b40*/  BSYNC B1 ;  /* 0x0000000000017941 */ /* 0x000fea0003800000 */
.L_x_424:
        /* <DEDUP_REMOVED lines=9> */
.L_x_427:
[----:B------:R-:W-:Y:S05]  /*11be0*/  BSYNC B1 ;  /* 0x0000000000017941 */ /* 0x000fea0003800000 */
.L_x_426:
        /* <DEDUP_REMOVED lines=9> */
.L_x_429:
[----:B------:R-:W-:Y:S05]  /*11c80*/  BSYNC B1 ;  /* 0x0000000000017941 */ /* 0x000fea0003800000 */
.L_x_428:
        /* <DEDUP_REMOVED lines=9> */
.L_x_431:
[----:B------:R-:W-:Y:S05]  /*11d20*/  BSYNC B1 ;  /* 0x0000000000017941 */ /* 0x000fea0003800000 */
.L_x_430:
        /* <DEDUP_REMOVED lines=9> */
.L_x_433:
[----:B------:R-:W-:Y:S05]  /*11dc0*/  BSYNC B1 ;  /* 0x0000000000017941 */ /* 0x000fea0003800000 */
.L_x_432:
        /* <DEDUP_REMOVED lines=9> */
.L_x_435:
[----:B------:R-:W-:Y:S05]  /*11e60*/  BSYNC B1 ;  /* 0x0000000000017941 */ /* 0x000fea0003800000 */
.L_x_434:
        /* <DEDUP_REMOVED lines=9> */
.L_x_437:
[----:B------:R-:W-:Y:S05]  /*11f00*/  BSYNC B1 ;  /* 0x0000000000017941 */ /* 0x000fea0003800000 */
.L_x_436:
        /* <DEDUP_REMOVED lines=9> */
.L_x_439:
[----:B------:R-:W-:Y:S05]  /*11fa0*/  BSYNC B1 ;  /* 0x0000000000017941 */ /* 0x000fea0003800000 */
.L_x_438:
        /* <DEDUP_REMOVED lines=9> */
.L_x_441:
[----:B------:R-:W-:Y:S05]  /*12040*/  BSYNC B1 ;  /* 0x0000000000017941 */ /* 0x000fea0003800000 */
.L_x_440:
        /* <DEDUP_REMOVED lines=9> */
.L_x_443:
[----:B------:R-:W-:Y:S05]  /*120e0*/  BSYNC B1 ;  /* 0x0000000000017941 */ /* 0x000fea0003800000 */
.L_x_442:
        /* <DEDUP_REMOVED lines=9> */
.L_x_445:
[----:B------:R-:W-:Y:S05]  /*12180*/  BSYNC B1 ;  /* 0x0000000000017941 */ /* 0x000fea0003800000 */
.L_x_444:
        /* <DEDUP_REMOVED lines=9> */
.L_x_447:
[----:B------:R-:W-:Y:S05]  /*12220*/  BSYNC B1 ;  /* 0x0000000000017941 */ /* 0x000fea0003800000 */
.L_x_446:
        /* <DEDUP_REMOVED lines=9> */
.L_x_449:
[----:B------:R-:W-:Y:S05]  /*122c0*/  BSYNC B1 ;  /* 0x0000000000017941 */ /* 0x000fea0003800000 */
.L_x_448:
        /* <DEDUP_REMOVED lines=9> */
.L_x_451:
[----:B------:R-:W-:Y:S05]  /*12360*/  BSYNC B1 ;  /* 0x0000000000017941 */ /* 0x000fea0003800000 */
.L_x_450:
        /* <DEDUP_REMOVED lines=9> */
.L_x_453:
[----:B------:R-:W-:Y:S05]  /*12400*/  BSYNC B1 ;  /* 0x0000000000017941 */ /* 0x000fea0003800000 */
.L_x_452:
        /* <DEDUP_REMOVED lines=9> */
.L_x_455:
[----:B------:R-:W-:Y:S05]  /*124a0*/  BSYNC B1 ;  /* 0x0000000000017941 */ /* 0x000fea0003800000 */
.L_x_454:
        /* <DEDUP_REMOVED lines=9> */
.L_x_457:
[----:B------:R-:W-:Y:S05]  /*12540*/  BSYNC B1 ;  /* 0x0000000000017941 */ /* 0x000fea0003800000 */
.L_x_456:
        /* <DEDUP_REMOVED lines=9> */
.L_x_459:
[----:B------:R-:W-:Y:S05]  /*125e0*/  BSYNC B1 ;  /* 0x0000000000017941 */ /* 0x000fea0003800000 */
.L_x_458:
        /* <DEDUP_REMOVED lines=9> */
.L_x_461:
[----:B------:R-:W-:Y:S05]  /*12680*/  BSYNC B1 ;  /* 0x0000000000017941 */ /* 0x000fea0003800000 */
.L_x_460:
        /* <DEDUP_REMOVED lines=9> */
.L_x_463:
[----:B------:R-:W-:Y:S05]  /*12720*/  BSYNC B1 ;  /* 0x0000000000017941 */ /* 0x000fea0003800000 */
.L_x_462:
        /* <DEDUP_REMOVED lines=9> */
.L_x_465:
[----:B------:R-:W-:Y:S05]  /*127c0*/  BSYNC B1 ;  /* 0x0000000000017941 */ /* 0x000fea0003800000 */
.L_x_464:
        /* <DEDUP_REMOVED lines=9> */
.L_x_467:
[----:B------:R-:W-:Y:S05]  /*12860*/  BSYNC B1 ;  /* 0x0000000000017941 */ /* 0x000fea0003800000 */
.L_x_466:
        /* <DEDUP_REMOVED lines=9> */
.L_x_469:
[----:B------:R-:W-:Y:S05]  /*12900*/  BSYNC B1 ;  /* 0x0000000000017941 */ /* 0x000fea0003800000 */
.L_x_468:
        /* <DEDUP_REMOVED lines=9> */
.L_x_471:
[----:B------:R-:W-:Y:S05]  /*129a0*/  BSYNC B1 ;  /* 0x0000000000017941 */ /* 0x000fea0003800000 */
.L_x_470:
        /* <DEDUP_REMOVED lines=9> */
.L_x_473:
[----:B------:R-:W-:Y:S05]  /*12a40*/  BSYNC B1 ;  /* 0x0000000000017941 */ /* 0x000fea0003800000 */
.L_x_472:
        /* <DEDUP_REMOVED lines=9> */
.L_x_475:
[----:B------:R-:W-:Y:S05]  /*12ae0*/  BSYNC B1 ;  /* 0x0000000000017941 */ /* 0x000fea0003800000 */
.L_x_474:
        /* <DEDUP_REMOVED lines=9> */
.L_x_477:
[----:B------:R-:W-:Y:S05]  /*12b80*/  BSYNC B1 ;  /* 0x0000000000017941 */ /* 0x000fea0003800000 */
.L_x_476:
        /* <DEDUP_REMOVED lines=9> */
.L_x_479:
[----:B------:R-:W-:Y:S05]  /*12c20*/  BSYNC B1 ;  /* 0x0000000000017941 */ /* 0x000fea0003800000 */
.L_x_478:
        /* <DEDUP_REMOVED lines=9> */
.L_x_481:
[----:B------:R-:W-:Y:S05]  /*12cc0*/  BSYNC B1 ;  /* 0x0000000000017941 */ /* 0x000fea0003800000 */
.L_x_480:
        /* <DEDUP_REMOVED lines=9> */
.L_x_483:
[----:B------:R-:W-:Y:S05]  /*12d60*/  BSYNC B1 ;  /* 0x0000000000017941 */ /* 0x000fea0003800000 */
.L_x_482:
        /* <DEDUP_REMOVED lines=9> */
.L_x_485:
[----:B------:R-:W-:Y:S05]  /*12e00*/  BSYNC B1 ;  /* 0x0000000000017941 */ /* 0x000fea0003800000 */
.L_x_484:
        /* <DEDUP_REMOVED lines=9> */
.L_x_487:
[----:B------:R-:W-:Y:S05]  /*12ea0*/  BSYNC B1 ;  /* 0x0000000000017941 */ /* 0x000fea0003800000 */
.L_x_486:
        /* <DEDUP_REMOVED lines=9> */
.L_x_489:
[----:B------:R-:W-:Y:S05]  /*12f40*/  BSYNC B1 ;  /* 0x0000000000017941 */ /* 0x000fea0003800000 */
.L_x_488:
        /* <DEDUP_REMOVED lines=9> */
.L_x_491:
[----:B------:R-:W-:Y:S05]  /*12fe0*/  BSYNC B1 ;  /* 0x0000000000017941 */ /* 0x000fea0003800000 */
.L_x_490:
        /* <DEDUP_REMOVED lines=9> */
.L_x_493:
[----:B------:R-:W-:Y:S05]  /*13080*/  BSYNC B1 ;  /* 0x0000000000017941 */ /* 0x000fea0003800000 */
.L_x_492:
        /* <DEDUP_REMOVED lines=9> */
.L_x_495:
[----:B------:R-:W-:Y:S05]  /*13120*/  BSYNC B1 ;  /* 0x0000000000017941 */ /* 0x000fea0003800000 */
.L_x_494:
        /* <DEDUP_REMOVED lines=9> */
.L_x_497:
[----:B------:R-:W-:Y:S05]  /*131c0*/  BSYNC B1 ;  /* 0x0000000000017941 */ /* 0x000fea0003800000 */
.L_x_496:
        /* <DEDUP_REMOVED lines=9> */
.L_x_499:
[----:B------:R-:W-:Y:S05]  /*13260*/  BSYNC B1 ;  /* 0x0000000000017941 */ /* 0x000fea0003800000 */
.L_x_498:
        /* <DEDUP_REMOVED lines=9> */
.L_x_501:
[----:B------:R-:W-:Y:S05]  /*13300*/  BSYNC B1 ;  /* 0x0000000000017941 */ /* 0x000fea0003800000 */
.L_x_500:
        /* <DEDUP_REMOVED lines=9> */
.L_x_503:
[----:B------:R-:W-:Y:S05]  /*133a0*/  BSYNC B1 ;  /* 0x0000000000017941 */ /* 0x000fea0003800000 */
.L_x_502:
        /* <DEDUP_REMOVED lines=9> */
.L_x_505:
[----:B------:R-:W-:Y:S05]  /*13440*/  BSYNC B1 ;  /* 0x0000000000017941 */ /* 0x000fea0003800000 */
.L_x_504:
        /* <DEDUP_REMOVED lines=9> */
.L_x_507:
[----:B------:R-:W-:Y:S05]  /*134e0*/  BSYNC B1 ;  /* 0x0000000000017941 */ /* 0x000fea0003800000 */
.L_x_506:
        /* <DEDUP_REMOVED lines=9> */
.L_x_509:
[----:B------:R-:W-:Y:S05]  /*13580*/  BSYNC B1 ;  /* 0x0000000000017941 */ /* 0x000fea0003800000 */
.L_x_508:
        /* <DEDUP_REMOVED lines=9> */
.L_x_511:
[----:B------:R-:W-:Y:S05]  /*13620*/  BSYNC B1 ;  /* 0x0000000000017941 */ /* 0x000fea0003800000 */
.L_x_510:
        /* <DEDUP_REMOVED lines=9> */
.L_x_513:
[----:B------:R-:W-:Y:S05]  /*136c0*/  BSYNC B1 ;  /* 0x0000000000017941 */ /* 0x000fea0003800000 */
.L_x_512:
        /* <DEDUP_REMOVED lines=9> */
.L_x_515:
[----:B------:R-:W-:Y:S05]  /*13760*/  BSYNC B1 ;  /* 0x0000000000017941 */ /* 0x000fea0003800000 */
.L_x_514:
        /* <DEDUP_REMOVED lines=9> */
.L_x_517:
[----:B------:R-:W-:Y:S05]  /*13800*/  BSYNC B1 ;  /* 0x0000000000017941 */ /* 0x000fea0003800000 */
.L_x_516:
        /* <DEDUP_REMOVED lines=9> */
.L_x_519:
[----:B------:R-:W-:Y:S05]  /*138a0*/  BSYNC B1 ;  /* 0x0000000000017941 */ /* 0x000fea0003800000 */
.L_x_518:
        /* <DEDUP_REMOVED lines=9> */
.L_x_521:
[----:B------:R-:W-:Y:S05]  /*13940*/  BSYNC B1 ;  /* 0x0000000000017941 */ /* 0x000fea0003800000 */
.L_x_520:
        /* <DEDUP_REMOVED lines=9> */
.L_x_523:
[----:B------:R-:W-:Y:S05]  /*139e0*/  BSYNC B1 ;  /* 0x0000000000017941 */ /* 0x000fea0003800000 */
.L_x_522:
        /* <DEDUP_REMOVED lines=9> */
.L_x_525:
[----:B------:R-:W-:Y:S05]  /*13a80*/  BSYNC B1 ;  /* 0x0000000000017941 */ /* 0x000fea0003800000 */
.L_x_524:
        /* <DEDUP_REMOVED lines=9> */
.L_x_527:
[----:B------:R-:W-:Y:S05]  /*13b20*/  BSYNC B1 ;  /* 0x0000000000017941 */ /* 0x000fea0003800000 */
.L_x_526:
        /* <DEDUP_REMOVED lines=9> */
.L_x_529:
[----:B------:R-:W-:Y:S05]  /*13bc0*/  BSYNC B1 ;  /* 0x0000000000017941 */ /* 0x000fea0003800000 */
.L_x_528:
        /* <DEDUP_REMOVED lines=9> */
.L_x_531:
[----:B------:R-:W-:Y:S05]  /*13c60*/  BSYNC B1 ;  /* 0x0000000000017941 */ /* 0x000fea0003800000 */
.L_x_530:
[----:B01--45:R-:W-:Y:S01]  /*13c70*/  LOP3.LUT R7, R3, 0xffffe000, RZ, 0xc0, !PT ;  /* 0xffffe00003077812 */ /* 0x033fe200078ec0ff */
        /* <DEDUP_REMOVED lines=8> */
.L_x_533:
[----:B------:R-:W-:Y:S05]  /*13d00*/  BSYNC B1 ;  /* 0x0000000000017941 */ /* 0x000fea0003800000 */
.L_x_532:
        /* <DEDUP_REMOVED lines=9> */
.L_x_535:
[----:B------:R-:W-:Y:S05]  /*13da0*/  BSYNC B1 ;  /* 0x0000000000017941 */ /* 0x000fea0003800000 */
.L_x_534:
[----:B------:R-:W-:Y:S05]  /*13db0*/  @!P1 BRA `(.L_x_536) ;  /* 0x00000050004c9947 */ /* 0x000fea0003800000 */
[----:B-----5:R-:W-:-:S05]  /*13dc0*/  LOP3.LUT R3, R3, 0xffffe000, RZ, 0xc0, !PT ;  /* 0xffffe00003037812 */ /* 0x020fca00078ec0ff */
[----:B------:R-:W-:-:S04]  /*13dd0*/  FMUL R0, R3, R16 ;  /* 0x0000001003007220 */ /* 0x000fc80000400000 */
[----:B------:R-:W-:-:S05]  /*13de0*/  FFMA R151, R151, R2, R0 ;  /* 0x0000000297977223 */ /* 0x000fca0000000000 */
[----:B------:R-:W-:-:S05]  /*13df0*/  F2FP.TF32.F32.PACK_B R151, R151 ;  /* 0x00000097ff97723e */ /* 0x000fca00024050ff */
[----:B------:R0:W-:Y:S01]  /*13e00*/  STG.E desc[UR36][R4.64+0x3e4], R151 ;  /* 0x0003e49704007986 */ /* 0x0001e2000c101924 */
[----:B------:R-:W-:Y:S05]  /*13e10*/  BRA `(.L_x_536) ;  /* 0x0000005000347947 */ /* 0x000fea0003800000 */
.L_x_29:
[----:B------:R-:W2:Y:S01]  /*13e20*/  LDL.LU R3, [R1] ;  /* 0x0000000001037983 */ /* 0x000ea20000300800 */
[----:B------:R-:W-:-:S03]  /*13e30*/  ULDC.64 UR4, c[0x0][0x5c0] ;  /* 0x0001700000047ab9 */ /* 0x000fc60000000a00 */
[----:B------:R-:W3:Y:S04]  /*13e40*/  LDL.LU R9, [R1+0x8] ;  /* 0x0000080001097983 */ /* 0x000ee80000300800 */
[----:B------:R-:W4:Y:S04]  /*13e50*/  LDL.LU R8, [R1+0x54] ;  /* 0x0000540001087983 */ /* 0x000f280000300800 */
[----:B------:R-:W5:Y:S04]  /*13e60*/  LDL.LU R235, [R1+0x8c] ;  /* 0x00008c0001eb7983 */ /* 0x000f680000300800 */
        /* <DEDUP_REMOVED lines=91> */
[----:B------:R-:W5:Y:S01]  /*14420*/  LDL.LU R12, [R1+0x1fc] ;  /* 0x0001fc00010c7983 */ /* 0x000f620000300800 */
[----:B--2---:R-:W-:Y:S01]  /*14430*/  FMUL R3, R3, R2 ;  /* 0x0000000203037220 */ /* 0x004fe20000400000 */
[----:B------:R-:W-:-:S02]  /*14440*/  LEA R4, P0, R6, UR4, 0x2 ;  /* 0x0000000406047c11 */ /* 0x000fc4000f8010ff */
[----:B------:R-:W2:Y:S02]  /*14450*/  LDL.LU R7, [R1+0x4] ;  /* 0x0000040001077983 */ /* 0x000ea40000300800 */
[----:B------:R-:W-:Y:S02]  /*14460*/  LEA.HI.X R5, R6, UR5, R10, 0x2, P0 ;  /* 0x0000000506057c11 */ /* 0x000fe400080f140a */
[----:B------:R-:W-:Y:S01]  /*14470*/  F2FP.TF32.F32.PACK_B R3, R3 ;  /* 0x00000003ff03723e */ /* 0x000fe200024050ff */
[----:B------:R-:W5:Y:S01]  /*14480*/  LDL.LU R10, [R1+0x5c] ;  /* 0x00005c00010a7983 */ /* 0x000f620000300800 */
[----:B------:R-:W-:-:S03]  /*14490*/  ISETP.GT.AND P0, PT, R0, 0x1, P3 ;  /* 0x000000010000780c */ /* 0x000fc60001f04270 */
[----:B------:R2:W-:Y:S01]  /*144a0*/  @P1 STG.E desc[UR36][R4.64], R3 ;  /* 0x0000000304001986 */ /* 0x0005e2000c101924 */
[----:B------:R-:W-:Y:S01]  /*144b0*/  ISETP.GT.AND P2, PT, R158, 0x8, PT ;  /* 0x000000089e00780c */ /* 0x000fe20003f44270 */
[----:B--2---:R-:W-:-:S05]  /*144c0*/  FMUL R3, R7, R2 ;  /* 0x0000000207037220 */ /* 0x004fca0000400000 */
[----:B------:R-:W-:-:S05]  /*144d0*/  F2FP.TF32.F32.PACK_B R3, R3 ;  /* 0x00000003ff03723e */ /* 0x000fca00024050ff */
[----:B------:R0:W-:Y:S04]  /*144e0*/  @P0 STG.E desc[UR36][R4.64+0x4], R3 ;  /* 0x0000040304000986 */ /* 0x0001e8000c101924 */
[----:B0-----:R-:W2:Y:S01]  /*144f0*/  LDL.LU R3, [R1+0xc] ;  /* 0x00000c0001037983 */ /* 0x001ea20000300800 */
[----:B------:R-:W-:Y:S01]  /*14500*/  USHF.L.U32 UR5, UR8, 0x5, URZ ;  /* 0x0000000508057899 */ /* 0x000fe2000800063f */
[----:B------:R-:W-:Y:S01]  /*14510*/  ISETP.GT.AND P0, PT, R0, RZ, P2 ;  /* 0x000000ff0000720c */ /* 0x000fe20001704270 */
[----:B------:R-:W-:Y:S01]  /*14520*/  USHF.L.U64.HI UR4, UR8, 0x5, UR9 ;  /* 0x0000000508047899 */ /* 0x000fe20008010209 */
[----:B---3--:R-:W-:-:S03]  /*14530*/  FMUL R9, R9, R2 ;  /* 0x0000000209097220 */ /* 0x008fc60000400000 */
[----:B------:R-:W-:Y:S02]  /*14540*/  IADD3 R6, P1, R4, UR5, RZ ;  /* 0x0000000504067c10 */ /* 0x000fe4000ff3e0ff */
[----:B------:R-:W-:Y:S02]  /*14550*/  F2FP.TF32.F32.PACK_B R9, R9 ;  /* 0x00000009ff09723e */ /* 0x000fe400024050ff */
[----:B------:R-:W-:-:S05]  /*14560*/  IADD3.X R7, R5, UR4, RZ, P1, !PT ;  /* 0x0000000405077c10 */ /* 0x000fca0008ffe4ff */
[----:B------:R0:W-:Y:S01]  /*14570*/  @P0 STG.E desc[UR36][R6.64], R9 ;  /* 0x0000000906000986 */ /* 0x0001e2000c101924 */
[----:B------:R-:W-:-:S03]  /*14580*/  ISETP.GT.AND P0, PT, R0, 0x1, P2 ;  /* 0x000000010000780c */ /* 0x000fc60001704270 */
[----:B0-----:R-:W3:Y:S01]  /*14590*/  LDL.LU R9, [R1+0x60] ;  /* 0x0000600001097983 */ /* 0x001ee20000300800 */
[----:B--2---:R-:W-:-:S05]  /*145a0*/  FMUL R3, R3, R2 ;  /* 0x0000000203037220 */ /* 0x004fca0000400000 */
[----:B------:R-:W-:-:S05]  /*145b0*/  F2FP.TF32.F32.PACK_B R3, R3 ;  /* 0x00000003ff03723e */ /* 0x000fca00024050ff */
[----:B------:R0:W-:Y:S04]  /*145c0*/  @P0 STG.E desc[UR36][R6.64+0x4], R3 ;  /* 0x0000040306000986 */ /* 0x0001e8000c101924 */
[----:B0-----:R-:W2:Y:S01]  /*145d0*/  LDL.LU R3, [R1+0x10] ;  /* 0x0000100001037983 */ /* 0x001ea20000300800 */
[----:B------:R-:W-:Y:S01]  /*145e0*/  ISETP.GT.AND P0, PT, R0, 0x8, P3 ;  /* 0x000000080000780c */ /* 0x000fe20001f04270 */
[----:B--2---:R-:W-:-:S05]  /*145f0*/  FMUL R3, R3, R2 ;  /* 0x0000000203037220 */ /* 0x004fca0000400000 */
[----:B------:R-:W-:-:S07]  /*14600*/  F2FP.TF32.F32.PACK_B R3, R3 ;  /* 0x00000003ff03723e */ /* 0x000fce00024050ff */
        /* <DEDUP_REMOVED lines=82> */
[C---:B------:R-:W-:Y:S02]  /*14b30*/  ISETP.GT.AND P1, PT, R0.reuse, 0x29, P3 ;  /* 0x000000290000780c */ /* 0x040fe40001f24270 */
[----:B------:R-:W-:Y:S01]  /*14b40*/  ISETP.GT.AND P0, PT, R0, 0x28, P2 ;  /* 0x000000280000780c */ /* 0x000fe20001704270 */
[----:B----4-:R-:W-:-:S05]  /*14b50*/  FMUL R8, R8, R2 ;  /* 0x0000000208087220 */ /* 0x010fca0000400000 */
[----:B------:R-:W-:-:S05]  /*14b60*/  F2FP.TF32.F32.PACK_B R8, R8 ;  /* 0x00000008ff08723e */ /* 0x000fca00024050ff */
[----:B------:R0:W-:Y:S04]  /*14b70*/  @P1 STG.E desc[UR36][R4.64+0xa4], R8 ;  /* 0x0000a40804001986 */ /* 0x0001e8000c101924 */
[----:B0-----:R-:W4:Y:S01]  /*14b80*/  LDL.LU R8, [R1+0x68] ;  /* 0x0000680001087983 */ /* 0x001f220000300800 */
[----:B--2---:R-:W-:-:S05]  /*14b90*/  FMUL R3, R3, R2 ;  /* 0x0000000203037220 */ /* 0x004fca0000400000 */
[----:B------:R-:W-:-:S05]  /*14ba0*/  F2FP.TF32.F32.PACK_B R3, R3 ;  /* 0x00000003ff03723e */ /* 0x000fca00024050ff */
[----:B------:R0:W-:Y:S04]  /*14bb0*/  @P0 STG.E desc[UR36][R6.64+0xa0], R3 ;  /* 0x0000a00306000986 */ /* 0x0001e8000c101924 */
[----:B0-----:R-:W2:Y:S01]  /*14bc0*/  LDL.LU R3, [R1+0x64] ;  /* 0x0000640001037983 */ /* 0x001ea20000300800 */
[C---:B------:R-:W-:Y:S02]  /*14bd0*/  ISETP.GT.AND P1, PT, R0.reuse, 0x29, P2 ;  /* 0x000000290000780c */ /* 0x040fe40001724270 */
[----:B------:R-:W-:Y:S01]  /*14be0*/  ISETP.GT.AND P4, PT, R0, 0x30, P3 ;  /* 0x000000300000780c */ /* 0x000fe20001f84270 */
[-C--:B-----5:R-:W-:Y:S01]  /*14bf0*/  FMUL R10, R10, R2.reuse ;  /* 0x000000020a0a7220 */ /* 0x0a0fe20000400000 */
[C---:B------:R-:W-:Y:S01]  /*14c00*/  ISETP.GT.AND P5, PT, R0.reuse, 0x31, P3 ;  /* 0x000000310000780c */ /* 0x040fe20001fa4270 */
[-C--:B---3--:R-:W-:Y:S01]  /*14c10*/  FMUL R9, R9, R2.reuse ;  /* 0x0000000209097220 */ /* 0x088fe20000400000 */
[----:B------:R-:W-:Y:S01]  /*14c20*/  ISETP.GT.AND P0, PT, R0, 0x30, P2 ;  /* 0x000000300000780c */ /* 0x000fe20001704270 */
[----:B----4-:R-:W-:Y:S01]  /*14c30*/  FMUL R8, R8, R2 ;  /* 0x0000000208087220 */ /* 0x010fe20000400000 */
[----:B------:R-:W-:-:S02]  /*14c40*/  F2FP.TF32.F32.PACK_B R10, R10 ;  /* 0x0000000aff0a723e */ /* 0x000fc400024050ff */
[----:B------:R-:W-:Y:S02]  /*14c50*/  F2FP.TF32.F32.PACK_B R9, R9 ;  /* 0x00000009ff09723e */ /* 0x000fe400024050ff */
[----:B------:R-:W-:Y:S01]  /*14c60*/  F2FP.TF32.F32.PACK_B R8, R8 ;  /* 0x00000008ff08723e */ /* 0x000fe200024050ff */
[----:B------:R0:W-:Y:S04]  /*14c70*/  @P1 STG.E desc[UR36][R6.64+0xa4], R10 ;  /* 0x0000a40a06001986 */ /* 0x0001e8000c101924 */
[----:B------:R1:W-:Y:S04]  /*14c80*/  @P4 STG.E desc[UR36][R4.64+0xc0], R9 ;  /* 0x0000c00904004986 */ /* 0x0003e8000c101924 */
[----:B0-----:R-:W3:Y:S04]  /*14c90*/  LDL.LU R10, [R1+0x78] ;  /* 0x00007800010a7983 */ /* 0x001ee80000300800 */
[----:B-1----:R-:W4:Y:S01]  /*14ca0*/  LDL.LU R9, [R1+0x74] ;  /* 0x0000740001097983 */ /* 0x002f220000300800 */
[----:B--2---:R-:W-:-:S05]  /*14cb0*/  FMUL R3, R3, R2 ;  /* 0x0000000203037220 */ /* 0x004fca0000400000 */
[----:B------:R-:W-:-:S05]  /*14cc0*/  F2FP.TF32.F32.PACK_B R3, R3 ;  /* 0x00000003ff03723e */ /* 0x000fca00024050ff */
[----:B------:R0:W-:Y:S04]  /*14cd0*/  @P5 STG.E desc[UR36][R4.64+0xc4], R3 ;  /* 0x0000c40304005986 */ /* 0x0001e8000c101924 */
[----:B------:R1:W-:Y:S04]  /*14ce0*/  @P0 STG.E desc[UR36][R6.64+0xc0], R8 ;  /* 0x0000c00806000986 */ /* 0x0003e8000c101924 */
[----:B0-----:R-:W2:Y:S04]  /*14cf0*/  LDL.LU R3, [R1+0x6c] ;  /* 0x00006c0001037983 */ /* 0x001ea80000300800 */
[----:B-1----:R-:W5:Y:S01]  /*14d00*/  LDL.LU R8, [R1+0x70] ;  /* 0x0000700001087983 */ /* 0x002f620000300800 */
[----:B------:R-:W-:-:S02]  /*14d10*/  ISETP.GT.AND P1, PT, R0, 0x31, P2 ;  /* 0x000000310000780c */ /* 0x000fc40001724270 */
[C---:B------:R-:W-:Y:S02]  /*14d20*/  ISETP.GT.AND P4, PT, R0.reuse, 0x38, P3 ;  /* 0x000000380000780c */ /* 0x040fe40001f84270 */
[C---:B------:R-:W-:Y:S02]  /*14d30*/  ISETP.GT.AND P5, PT, R0.reuse, 0x39, P3 ;  /* 0x000000390000780c */ /* 0x040fe40001fa4270 */
[----:B------:R-:W-:Y:S01]  /*14d40*/  ISETP.GT.AND P0, PT, R0, 0x38, P2 ;  /* 0x000000380000780c */ /* 0x000fe20001704270 */
[-C--:B----4-:R-:W-:Y:S01]  /*14d50*/  FMUL R9, R9, R2.reuse ;  /* 0x0000000209097220 */ /* 0x090fe20000400000 */
[----:B---3--:R-:W-:-:S04]  /*14d60*/  FMUL R10, R10, R2 ;  /* 0x000000020a0a7220 */ /* 0x008fc80000400000 */
[----:B------:R-:W-:Y:S02]  /*14d70*/  F2FP.TF32.F32.PACK_B R9, R9 ;  /* 0x00000009ff09723e */ /* 0x000fe400024050ff */
[----:B------:R-:W-:Y:S01]  /*14d80*/  F2FP.TF32.F32.PACK_B R10, R10 ;  /* 0x0000000aff0a723e */ /* 0x000fe200024050ff */
[-C--:B--2---:R-:W-:Y:S01]  /*14d90*/  FMUL R3, R3, R2.reuse ;  /* 0x0000000203037220 */ /* 0x084fe20000400000 */
[----:B-----5:R-:W-:-:S04]  /*14da0*/  FMUL R8, R8, R2 ;  /* 0x0000000208087220 */ /* 0x020fc80000400000 */
[----:B------:R-:W-:Y:S02]  /*14db0*/  F2FP.TF32.F32.PACK_B R3, R3 ;  /* 0x00000003ff03723e */ /* 0x000fe400024050ff */
[----:B------:R-:W-:-:S03]  /*14dc0*/  F2FP.TF32.F32.PACK_B R8, R8 ;  /* 0x00000008ff08723e */ /* 0x000fc600024050ff */
[----:B------:R0:W-:Y:S04]  /*14dd0*/  @P1 STG.E desc[UR36][R6.64+0xc4], R3 ;  /* 0x0000c40306001986 */ /* 0x0001e8000c101924 */
[----:B------:R1:W-:Y:S04]  /*14de0*/  @P4 STG.E desc[UR36][R4.64+0xe0], R8 ;  /* 0x0000e00804004986 */ /* 0x0003e8000c101924 */
[----:B0-----:R-:W2:Y:S04]  /*14df0*/  LDL.LU R3, [R1+0x7c] ;  /* 0x00007c0001037983 */ /* 0x001ea80000300800 */
[----:B-1----:R-:W3:Y:S04]  /*14e00*/  LDL.LU R8, [R1+0x80] ;  /* 0x0000800001087983 */ /* 0x002ee80000300800 */
[----:B------:R0:W-:Y:S04]  /*14e10*/  @P5 STG.E desc[UR36][R4.64+0xe4], R9 ;  /* 0x0000e40904005986 */ /* 0x0001e8000c101924 */
[----:B------:R1:W-:Y:S04]  /*14e20*/  @P0 STG.E desc[UR36][R6.64+0xe0], R10 ;  /* 0x0000e00a06000986 */ /* 0x0003e8000c101924 */
[----:B0-----:R-:W4:Y:S04]  /*14e30*/  LDL.LU R9, [R1+0x84] ;  /* 0x0000840001097983 */ /* 0x001f280000300800 */
[----:B-1----:R-:W5:Y:S01]  /*14e40*/  LDL.LU R10, [R1+0x88] ;  /* 0x00008800010a7983 */ /* 0x002f620000300800 */
[----:B------:R-:W-:-:S02]  /*14e50*/  ISETP.GT.AND P1, PT, R0, 0x39, P2 ;  /* 0x000000390000780c */ /* 0x000fc40001724270 */
[C---:B------:R-:W-:Y:S02]  /*14e60*/  ISETP.GT.AND P4, PT, R0.reuse, 0x40, P3 ;  /* 0x000000400000780c */ /* 0x040fe40001f84270 */
[C---:B------:R-:W-:Y:S02]  /*14e70*/  ISETP.GT.AND P5, PT, R0.reuse, 0x41, P3 ;  /* 0x000000410000780c */ /* 0x040fe40001fa4270 */
[----:B------:R-:W-:Y:S01]  /*14e80*/  ISETP.GT.AND P0, PT, R0, 0x40, P2 ;  /* 0x000000400000780c */ /* 0x000fe20001704270 */
[-C--:B------:R-:W-:Y:S01]  /*14e90*/  FMUL R11, R11, R2.reuse ;  /* 0x000000020b0b7220 */ /* 0x080fe20000400000 */
[----:B------:R-:W-:-:S04]  /*14ea0*/  FMUL R13, R13, R2 ;  /* 0x000000020d0d7220 */ /* 0x000fc80000400000 */
[----:B------:R-:W-:Y:S02]  /*14eb0*/  F2FP.TF32.F32.PACK_B R11, R11 ;  /* 0x0000000bff0b723e */ /* 0x000fe400024050ff */
[----:B------:R-:W-:Y:S01]  /*14ec0*/  F2FP.TF32.F32.PACK_B R13, R13 ;  /* 0x0000000dff0d723e */ /* 0x000fe200024050ff */
[----:B------:R-:W-:-:S05]  /*14ed0*/  FMUL R15, R15, R2 ;  /* 0x000000020f0f7220 */ /* 0x000fca0000400000 */
[----:B------:R-:W-:Y:S01]  /*14ee0*/  F2FP.TF32.F32.PACK_B R15, R15 ;  /* 0x0000000fff0f723e */ /* 0x000fe200024050ff */
[----:B------:R-:W-:-:S05]  /*14ef0*/  FMUL R19, R19, R2 ;  /* 0x0000000213137220 */ /* 0x000fca0000400000 */
[----:B------:R-:W-:Y:S01]  /*14f00*/  F2FP.TF32.F32.PACK_B R19, R19 ;  /* 0x00000013ff13723e */ /* 0x000fe200024050ff */
[-C--:B--2---:R-:W-:Y:S01]  /*14f10*/  FMUL R3, R3, R2.reuse ;  /* 0x0000000203037220 */ /* 0x084fe20000400000 */
[----:B---3--:R-:W-:-:S04]  /*14f20*/  FMUL R8, R8, R2 ;  /* 0x0000000208087220 */ /* 0x008fc80000400000 */
[----:B------:R-:W-:Y:S02]  /*14f30*/  F2FP.TF32.F32.PACK_B R3, R3 ;  /* 0x00000003ff03723e */ /* 0x000fe400024050ff */
[----:B------:R-:W-:-:S03]  /*14f40*/  F2FP.TF32.F32.PACK_B R8, R8 ;  /* 0x00000008ff08723e */ /* 0x000fc600024050ff */
[----:B------:R0:W-:Y:S01]  /*14f50*/  @P1 STG.E desc[UR36][R6.64+0xe4], R3 ;  /* 0x0000e40306001986 */ /* 0x0001e2000c101924 */
[----:B------:R-:W-:-:S03]  /*14f60*/  ISETP.GT.AND P1, PT, R0, 0x41, P2 ;  /* 0x000000410000780c */ /* 0x000fc60001724270 */
[----:B------:R1:W-:Y:S01]  /*14f70*/  @P4 STG.E desc[UR36][R4.64+0x100], R8 ;  /* 0x0001000804004986 */ /* 0x0003e2000c101924 */
[----:B------:R-:W-:Y:S01]  /*14f80*/  ISETP.GT.AND P4, PT, R0, 0x48, P3 ;  /* 0x000000480000780c */ /* 0x000fe20001f84270 */
[-C--:B----4-:R-:W-:Y:S01]  /*14f90*/  FMUL R9, R9, R2.reuse ;  /* 0x0000000209097220 */ /* 0x090fe20000400000 */
[-C--:B0-----:R-:W-:Y:S01]  /*14fa0*/  FMUL R3, R235, R2.reuse ;  /* 0x00000002eb037220 */ /* 0x081fe20000400000 */
[-C--:B-----5:R-:W-:Y:S01]  /*14fb0*/  FMUL R10, R10, R2.reuse ;  /* 0x000000020a0a7220 */ /* 0x0a0fe20000400000 */
[----:B-1----:R-:W-:Y:S02]  /*14fc0*/  FMUL R8, R234, R2 ;  /* 0x00000002ea087220 */ /* 0x002fe40000400000 */
[----:B------:R-:W-:Y:S02]  /*14fd0*/  F2FP.TF32.F32.PACK_B R9, R9 ;  /* 0x00000009ff09723e */ /* 0x000fe400024050ff */
[----:B------:R-:W-:Y:S02]  /*14fe0*/  F2FP.TF32.F32.PACK_B R10, R10 ;  /* 0x0000000aff0a723e */ /* 0x000fe400024050ff */
[----:B------:R-:W-:-:S02]  /*14ff0*/  F2FP.TF32.F32.PACK_B R3, R3 ;  /* 0x00000003ff03723e */ /* 0x000fc400024050ff */
[----:B------:R-:W-:Y:S01]  /*15000*/  F2FP.TF32.F32.PACK_B R8, R8 ;  /* 0x00000008ff08723e */ /* 0x000fe200024050ff */
[----:B------:R0:W-:Y:S01]  /*15010*/  @P5 STG.E desc[UR36][R4.64+0x104], R9 ;  /* 0x0001040904005986 */ /* 0x0001e2000c101924 */
[----:B------:R-:W-:-:S03]  /*15020*/  ISETP.GT.AND P5, PT, R0, 0x49, P3 ;  /* 0x000000490000780c */ /* 0x000fc60001fa4270 */
[----:B------:R1:W-:Y:S01]  /*15030*/  @P0 STG.E desc[UR36][R6.64+0x100], R10 ;  /* 0x0001000a06000986 */ /* 0x0003e2000c101924 */
[----:B------:R-:W-:-:S03]  /*15040*/  ISETP.GT.AND P0, PT, R0, 0x48, P2 ;  /* 0x000000480000780c */ /* 0x000fc60001704270 */
[----:B------:R2:W-:Y:S01]  /*15050*/  @P1 STG.E desc[UR36][R6.64+0x104], R3 ;  /* 0x0001040306001986 */ /* 0x0005e2000c101924 */
[----:B------:R-:W-:-:S03]  /*15060*/  ISETP.GT.AND P1, PT, R0, 0x49, P2 ;  /* 0x000000490000780c */ /* 0x000fc60001724270 */
[----:B------:R-:W-:Y:S01]  /*15070*/  @P4 STG.E desc[UR36][R4.64+0x120], R8 ;  /* 0x0001200804004986 */ /* 0x000fe2000c101924 */
[-C--:B0-----:R-:W-:Y:S01]  /*15080*/  FMUL R9, R233, R2.reuse ;  /* 0x00000002e9097220 */ /* 0x081fe20000400000 */
[----:B------:R-:W-:Y:S01]  /*15090*/  ISETP.GT.AND P4, PT, R0, 0x50, P3 ;  /* 0x000000500000780c */ /* 0x000fe20001f84270 */
[----:B-1----:R-:W-:-:S03]  /*150a0*/  FMUL R10, R232, R2 ;  /* 0x00000002e80a7220 */ /* 0x002fc60000400000 */
[----:B------:R-:W-:Y:S02]  /*150b0*/  F2FP.TF32.F32.PACK_B R9, R9 ;  /* 0x00000009ff09723e */ /* 0x000fe400024050ff */
[----:B------:R-:W-:-:S03]  /*150c0*/  F2FP.TF32.F32.PACK_B R10, R10 ;  /* 0x0000000aff0a723e */ /* 0x000fc600024050ff */
[----:B------:R0:W-:Y:S01]  /*150d0*/  @P5 STG.E desc[UR36][R4.64+0x124], R9 ;  /* 0x0001240904005986 */ /* 0x0001e2000c101924 */
[----:B------:R-:W-:-:S03]  /*150e0*/  ISETP.GT.AND P5, PT, R0, 0x51, P3 ;  /* 0x000000510000780c */ /* 0x000fc60001fa4270 */
[----:B------:R-:W-:Y:S01]  /*150f0*/  @P0 STG.E desc[UR36][R6.64+0x120], R10 ;  /* 0x0001200a06000986 */ /* 0x000fe2000c101924 */
[----:B------:R-:W-:-:S03]  /*15100*/  ISETP.GT.AND P0, PT, R0, 0x50, P2 ;  /* 0x000000500000780c */ /* 0x000fc60001704270 */
[----:B------:R1:W-:Y:S01]  /*15110*/  @P1 STG.E desc[UR36][R6.64+0x124], R11 ;  /* 0x0001240b06001986 */ /* 0x0003e2000c101924 */
[C---:B------:R-:W-:Y:S01]  /*15120*/  ISETP.GT.AND P1, PT, R0.reuse, 0x51, P2 ;  /* 0x000000510000780c */ /* 0x040fe20001724270 */
[-C--:B--2---:R-:W-:Y:S02]  /*15130*/  FMUL R3, R231, R2.reuse ;  /* 0x00000002e7037220 */ /* 0x084fe40000400000 */
[----:B------:R2:W-:Y:S01]  /*15140*/  @P4 STG.E desc[UR36][R4.64+0x140], R13 ;  /* 0x0001400d04004986 */ /* 0x0005e2000c101924 */
[----:B------:R-:W-:Y:S01]  /*15150*/  ISETP.GT.AND P4, PT, R0, 0x58, P3 ;  /* 0x000000580000780c */ /* 0x000fe20001f84270 */
[-C--:B0-----:R-:W-:Y:S01]  /*15160*/  FMUL R9, R230, R2.reuse ;  /* 0x00000002e6097220 */ /* 0x081fe20000400000 */
[----:B------:R-:W-:Y:S01]  /*15170*/  F2FP.TF32.F32.PACK_B R3, R3 ;  /* 0x00000003ff03723e */ /* 0x000fe200024050ff */
[----:B-1----:R-:W-:-:S03]  /*15180*/  FMUL R11, R229, R2 ;  /* 0x00000002e50b7220 */ /* 0x002fc60000400000 */
[----:B------:R-:W-:Y:S01]  /*15190*/  F2FP.TF32.F32.PACK_B R9, R9 ;  /* 0x00000009ff09723e */ /* 0x000fe200024050ff */
[----:B------:R-:W-:Y:S01]  /*151a0*/  @P5 STG.E desc[UR36][R4.64+0x144], R15 ;  /* 0x0001440f04005986 */ /* 0x000fe2000c101924 */
[----:B------:R-:W-:-:S03]  /*151b0*/  F2FP.TF32.F32.PACK_B R11, R11 ;  /* 0x0000000bff0b723e */ /* 0x000fc600024050ff */
[----:B------:R0:W-:Y:S01]  /*151c0*/  @P0 STG.E desc[UR36][R6.64+0x140], R3 ;  /* 0x0001400306000986 */ /* 0x0001e2000c101924 */
[C---:B------:R-:W-:Y:S02]  /*151d0*/  ISETP.GT.AND P5, PT, R0.reuse, 0x59, P3 ;  /* 0x000000590000780c */ /* 0x040fe40001fa4270 */
[C---:B------:R-:W-:Y:S01]  /*151e0*/  ISETP.GT.AND P0, PT, R0.reuse, 0x58, P2 ;  /* 0x000000580000780c */ /* 0x040fe20001704270 */
[----:B------:R1:W-:Y:S01]  /*151f0*/  @P1 STG.E desc[UR36][R6.64+0x144], R9 ;  /* 0x0001440906001986 */ /* 0x0003e2000c101924 */
[----:B------:R-:W-:Y:S01]  /*15200*/  ISETP.GT.AND P1, PT, R0, 0x59, P2 ;  /* 0x000000590000780c */ /* 0x000fe20001724270 */
[-C--:B--2---:R-:W-:Y:S02]  /*15210*/  FMUL R13, R228, R2.reuse ;  /* 0x00000002e40d7220 */ /* 0x084fe40000400000 */
[----:B------:R2:W-:Y:S01]  /*15220*/  @P4 STG.E desc[UR36][R4.64+0x160], R11 ;  /* 0x0001600b04004986 */ /* 0x0005e2000c101924 */
[----:B------:R-:W-:Y:S01]  /*15230*/  ISETP.GT.AND P4, PT, R0, 0x60, P3 ;  /* 0x000000600000780c */ /* 0x000fe20001f84270 */
[-C--:B0-----:R-:W-:Y:S01]  /*15240*/  FMUL R3, R227, R2.reuse ;  /* 0x00000002e3037220 */ /* 0x081fe20000400000 */
[----:B------:R-:W-:Y:S01]  /*15250*/  F2FP.TF32.F32.PACK_B R13, R13 ;  /* 0x0000000dff0d723e */ /* 0x000fe200024050ff */
[----:B-1----:R-:W-:-:S03]  /*15260*/  FMUL R9, R226, R2 ;  /* 0x00000002e2097220 */ /* 0x002fc60000400000 */
[----:B------:R-:W-:Y:S01]  /*15270*/  F2FP.TF32.F32.PACK_B R3, R3 ;  /* 0x00000003ff03723e */ /* 0x000fe200024050ff */
[----:B------:R0:W-:Y:S01]  /*15280*/  @P5 STG.E desc[UR36][R4.64+0x164], R13 ;  /* 0x0001640d04005986 */ /* 0x0001e2000c101924 */
[----:B------:R-:W-:-:S03]  /*15290*/  F2FP.TF32.F32.PACK_B R9, R9 ;  /* 0x00000009ff09723e */ /* 0x000fc600024050ff */
[----:B------:R-:W-:Y:S01]  /*152a0*/  @P0 STG.E desc[UR36][R6.64+0x160], R19 ;  /* 0x0001601306000986 */ /* 0x000fe2000c101924 */
[C---:B------:R-:W-:Y:S02]  /*152b0*/  ISETP.GT.AND P5, PT, R0.reuse, 0x61, P3 ;  /* 0x000000610000780c */ /* 0x040fe40001fa4270 */
[C---:B------:R-:W-:Y:S01]  /*152c0*/  ISETP.GT.AND P0, PT, R0.reuse, 0x60, P2 ;  /* 0x000000600000780c */ /* 0x040fe20001704270 */
[----:B------:R1:W-:Y:S01]  /*152d0*/  @P1 STG.E desc[UR36][R6.64+0x164], R3 ;  /* 0x0001640306001986 */ /* 0x0003e2000c101924 */
[C---:B------:R-:W-:Y:S01]  /*152e0*/  ISETP.GT.AND P1, PT, R0.reuse, 0x61, P2 ;  /* 0x000000610000780c */ /* 0x040fe20001724270 */
[-C--:B--2---:R-:W-:Y:S02]  /*152f0*/  FMUL R11, R225, R2.reuse ;  /* 0x00000002e10b7220 */ /* 0x084fe40000400000 */
[----:B------:R2:W-:Y:S01]  /*15300*/  @P4 STG.E desc[UR36][R4.64+0x180], R9 ;  /* 0x0001800904004986 */ /* 0x0005e2000c101924 */
[----:B------:R-:W-:Y:S01]  /*15310*/  ISETP.GT.AND P4, PT, R0, 0x68, P3 ;  /* 0x000000680000780c */ /* 0x000fe20001f84270 */
[-C--:B------:R-:W-:Y:S01]  /*15320*/  FMUL R15, R224, R2.reuse ;  /* 0x00000002e00f7220 */ /* 0x080fe20000400000 */
[-C--:B0-----:R-:W-:Y:S01]  /*15330*/  FMUL R13, R223, R2.reuse ;  /* 0x00000002df0d7220 */ /* 0x081fe20000400000 */
[----:B------:R-:W-:Y:S01]  /*15340*/  F2FP.TF32.F32.PACK_B R11, R11 ;  /* 0x0000000bff0b723e */ /* 0x000fe200024050ff */
[----:B-1----:R-:W-:-:S02]  /*15350*/  FMUL R3, R222, R2 ;  /* 0x00000002de037220 */ /* 0x002fc40000400000 */
[----:B------:R-:W-:Y:S02]  /*15360*/  F2FP.TF32.F32.PACK_B R15, R15 ;  /* 0x0000000fff0f723e */ /* 0x000fe400024050ff */
[----:B------:R-:W-:Y:S02]  /*15370*/  F2FP.TF32.F32.PACK_B R13, R13 ;  /* 0x0000000dff0d723e */ /* 0x000fe400024050ff */
[----:B------:R-:W-:Y:S01]  /*15380*/  F2FP.TF32.F32.PACK_B R3, R3 ;  /* 0x00000003ff03723e */ /* 0x000fe200024050ff */
[----:B------:R0:W-:Y:S01]  /*15390*/  @P5 STG.E desc[UR36][R4.64+0x184], R11 ;  /* 0x0001840b04005986 */ /* 0x0001e2000c101924 */
[----:B------:R-:W-:-:S03]  /*153a0*/  ISETP.GT.AND P5, PT, R0, 0x69, P3 ;  /* 0x000000690000780c */ /* 0x000fc60001fa4270 */
[----:B------:R-:W-:Y:S01]  /*153b0*/  @P0 STG.E desc[UR36][R6.64+0x180], R15 ;  /* 0x0001800f06000986 */ /* 0x000fe2000c101924 */
[C---:B------:R-:W-:Y:S01]  /*153c0*/  ISETP.GT.AND P0, PT, R0.reuse, 0x68, P2 ;  /* 0x000000680000780c */ /* 0x040fe20001704270 */
[-C--:B--2---:R-:W-:Y:S02]  /*153d0*/  FMUL R9, R221, R2.reuse ;  /* 0x00000002dd097220 */ /* 0x084fe40000400000 */
[----:B------:R1:W-:Y:S01]  /*153e0*/  @P1 STG.E desc[UR36][R6.64+0x184], R13 ;  /* 0x0001840d06001986 */ /* 0x0003e2000c101924 */
[----:B------:R-:W-:Y:S01]  /*153f0*/  ISETP.GT.AND P1, PT, R0, 0x69, P2 ;  /* 0x000000690000780c */ /* 0x000fe20001724270 */
[-C--:B------:R-:W-:Y:S02]  /*15400*/  FMUL R19, R220, R2.reuse ;  /* 0x00000002dc137220 */ /* 0x080fe40000400000 */
[----:B------:R2:W-:Y:S01]  /*15410*/  @P4 STG.E desc[UR36][R4.64+0x1a0], R3 ;  /* 0x0001a00304004986 */ /* 0x0005e2000c101924 */
[----:B------:R-:W-:Y:S01]  /*15420*/  ISETP.GT.AND P4, PT, R0, 0x70, P3 ;  /* 0x000000700000780c */ /* 0x000fe20001f84270 */
[----:B0-----:R-:W-:Y:S01]  /*15430*/  FMUL R11, R219, R2 ;  /* 0x00000002db0b7220 */ /* 0x001fe20000400000 */
[----:B------:R-:W-:-:S02]  /*15440*/  F2FP.TF32.F32.PACK_B R9, R9 ;  /* 0x00000009ff09723e */ /* 0x000fc400024050ff */
[----:B------:R-:W-:Y:S01]  /*15450*/  F2FP.TF32.F32.PACK_B R19, R19 ;  /* 0x00000013ff13723e */ /* 0x000fe200024050ff */
[-C--:B-1----:R-:W-:Y:S01]  /*15460*/  FMUL R13, R218, R2.reuse ;  /* 0x00000002da0d7220 */ /* 0x082fe20000400000 */
[----:B------:R-:W-:Y:S01]  /*15470*/  F2FP.TF32.F32.PACK_B R11, R11 ;  /* 0x0000000bff0b723e */ /* 0x000fe200024050ff */
[----:B------:R0:W-:Y:S03]  /*15480*/  @P5 STG.E desc[UR36][R4.64+0x1a4], R9 ;  /* 0x0001a40904005986 */ /* 0x0001e6000c101924 */
[----:B------:R-:W-:Y:S01]  /*15490*/  F2FP.TF32.F32.PACK_B R13, R13 ;  /* 0x0000000dff0d723e */ /* 0x000fe200024050ff */
[----:B------:R-:W-:Y:S01]  /*154a0*/  @P0 STG.E desc[UR36][R6.64+0x1a0], R19 ;  /* 0x0001a01306000986 */ /* 0x000fe2000c101924 */
[C---:B------:R-:W-:Y:S02]  /*154b0*/  ISETP.GT.AND P5, PT, R0.reuse, 0x71, P3 ;  /* 0x000000710000780c */ /* 0x040fe40001fa4270 */
[C---:B------:R-:W-:Y:S01]  /*154c0*/  ISETP.GT.AND P0, PT, R0.reuse, 0x70, P2 ;  /* 0x000000700000780c */ /* 0x040fe20001704270 */
[----:B------:R1:W-:Y:S01]  /*154d0*/  @P1 STG.E desc[UR36][R6.64+0x1a4], R11 ;  /* 0x0001a40b06001986 */ /* 0x0003e2000c101924 */
[----:B------:R-:W-:Y:S01]  /*154e0*/  ISETP.GT.AND P1, PT, R0, 0x71, P2 ;  /* 0x000000710000780c */ /* 0x000fe20001724270 */
[----:B--2---:R-:W-:-:S02]  /*154f0*/  FMUL R3, R217, R2 ;  /* 0x00000002d9037220 */ /* 0x004fc40000400000 */
[----:B------:R2:W-:Y:S01]  /*15500*/  @P4 STG.E desc[UR36][R4.64+0x1c0], R13 ;  /* 0x0001c00d04004986 */ /* 0x0005e2000c101924 */
[----:B------:R-:W-:Y:S01]  /*15510*/  ISETP.GT.AND P4, PT, R0, 0x78, P3 ;  /* 0x000000780000780c */ /* 0x000fe20001f84270 */
[-C--:B------:R-:W-:Y:S01]  /*15520*/  FMUL R15, R216, R2.reuse ;  /* 0x00000002d80f7220 */ /* 0x080fe20000400000 */
[-C--:B0-----:R-:W-:Y:S01]  /*15530*/  FMUL R9, R215, R2.reuse ;  /* 0x00000002d7097220 */ /* 0x081fe20000400000 */
[----:B------:R-:W-:Y:S01]  /*15540*/  F2FP.TF32.F32.PACK_B R3, R3 ;  /* 0x00000003ff03723e */ /* 0x000fe200024050ff */
[----:B-1----:R-:W-:Y:S02]  /*15550*/  FMUL R11, R214, R2 ;  /* 0x00000002d60b7220 */ /* 0x002fe40000400000 */
        /* <DEDUP_REMOVED lines=219> */
[C---:B------:R-:W-:Y:S01]  /*16310*/  ISETP.GT.AND P4, PT, R0.reuse, 0xe8, P3 ;  /* 0x000000e80000780c */ /* 0x040fe20001f84270 */
[-C--:B------:R-:W-:Y:S01]  /*16320*/  FMUL R15, R159, R2.reuse ;  /* 0x000000029f0f7220 */ /* 0x080fe20000400000 */
[----:B------:R-:W-:Y:S01]  /*16330*/  ISETP.GT.AND P6, PT, R0, 0xe9, P3 ;  /* 0x000000e90000780c */ /* 0x000fe20001fc4270 */
[-C--:B0-----:R-:W-:Y:S01]  /*16340*/  FMUL R13, R157, R2.reuse ;  /* 0x000000029d0d7220 */ /* 0x081fe20000400000 */
[----:B------:R-:W-:Y:S01]  /*16350*/  F2FP.TF32.F32.PACK_B R11, R11 ;  /* 0x0000000bff0b723e */ /* 0x000fe200024050ff */
[-C--:B-1----:R-:W-:Y:S01]  /*16360*/  FMUL R3, R156, R2.reuse ;  /* 0x000000029c037220 */ /* 0x082fe20000400000 */
[----:B------:R-:W-:Y:S01]  /*16370*/  F2FP.TF32.F32.PACK_B R15, R15 ;  /* 0x0000000fff0f723e */ /* 0x000fe200024050ff */
[----:B--2---:R-:W-:Y:S01]  /*16380*/  FMUL R9, R155, R2 ;  /* 0x000000029b097220 */ /* 0x004fe20000400000 */
[----:B------:R-:W-:Y:S02]  /*16390*/  F2FP.TF32.F32.PACK_B R13, R13 ;  /* 0x0000000dff0d723e */ /* 0x000fe400024050ff */
[----:B------:R-:W-:Y:S01]  /*163a0*/  F2FP.TF32.F32.PACK_B R3, R3 ;  /* 0x00000003ff03723e */ /* 0x000fe200024050ff */
[----:B------:R0:W-:Y:S01]  /*163b0*/  @P5 STG.E desc[UR36][R4.64+0x384], R11 ;  /* 0x0003840b04005986 */ /* 0x0001e2000c101924 */
[----:B------:R-:W-:-:S03]  /*163c0*/  F2FP.TF32.F32.PACK_B R9, R9 ;  /* 0x00000009ff09723e */ /* 0x000fc600024050ff */
[----:B------:R-:W-:Y:S01]  /*163d0*/  @P0 STG.E desc[UR36][R6.64+0x380], R15 ;  /* 0x0003800f06000986 */ /* 0x000fe2000c101924 */
[----:B------:R-:W-:-:S03]  /*163e0*/  ISETP.GT.AND P0, PT, R0, 0xe8, P2 ;  /* 0x000000e80000780c */ /* 0x000fc60001704270 */
[----:B------:R1:W-:Y:S01]  /*163f0*/  @P1 STG.E desc[UR36][R6.64+0x384], R13 ;  /* 0x0003840d06001986 */ /* 0x0003e2000c101924 */
[----:B------:R-:W-:-:S03]  /*16400*/  ISETP.GT.AND P5, PT, R0, 0xe9, P2 ;  /* 0x000000e90000780c */ /* 0x000fc600017a4270 */
[----:B------:R2:W-:Y:S01]  /*16410*/  @P4 STG.E desc[UR36][R4.64+0x3a0], R3 ;  /* 0x0003a00304004986 */ /* 0x0005e2000c101924 */
[-C--:B------:R-:W-:Y:S01]  /*16420*/  FMUL R19, R154, R2.reuse ;  /* 0x000000029a137220 */ /* 0x080fe20000400000 */
[C---:B------:R-:W-:Y:S02]  /*16430*/  ISETP.GT.AND P4, PT, R0.reuse, 0xf1, P3 ;  /* 0x000000f10000780c */ /* 0x040fe40001f84270 */
[----:B------:R3:W-:Y:S01]  /*16440*/  @P6 STG.E desc[UR36][R4.64+0x3a4], R9 ;  /* 0x0003a40904006986 */ /* 0x0007e2000c101924 */
[----:B------:R-:W-:Y:S01]  /*16450*/  ISETP.GT.AND P6, PT, R0, 0xf0, P3 ;  /* 0x000000f00000780c */ /* 0x000fe20001fc4270 */
[-C--:B0-----:R-:W-:Y:S01]  /*16460*/  FMUL R11, R153, R2.reuse ;  /* 0x00000002990b7220 */ /* 0x081fe20000400000 */
[-C--:B-1----:R-:W-:Y:S01]  /*16470*/  FMUL R13, R152, R2.reuse ;  /* 0x00000002980d7220 */ /* 0x082fe20000400000 */
[----:B------:R-:W-:Y:S01]  /*16480*/  F2FP.TF32.F32.PACK_B R19, R19 ;  /* 0x00000013ff13723e */ /* 0x000fe200024050ff */
[----:B--2---:R-:W-:Y:S02]  /*16490*/  FMUL R3, R23, R2 ;  /* 0x0000000217037220 */ /* 0x004fe40000400000 */
[----:B------:R-:W-:-:S02]  /*164a0*/  F2FP.TF32.F32.PACK_B R11, R11 ;  /* 0x0000000bff0b723e */ /* 0x000fc400024050ff */
[----:B------:R-:W-:Y:S02]  /*164b0*/  F2FP.TF32.F32.PACK_B R13, R13 ;  /* 0x0000000dff0d723e */ /* 0x000fe400024050ff */
[----:B------:R-:W-:Y:S01]  /*164c0*/  F2FP.TF32.F32.PACK_B R3, R3 ;  /* 0x00000003ff03723e */ /* 0x000fe200024050ff */
[----:B------:R0:W-:Y:S04]  /*164d0*/  @P0 STG.E desc[UR36][R6.64+0x3a0], R19 ;  /* 0x0003a01306000986 */ /* 0x0001e8000c101924 */
[----:B------:R1:W-:Y:S04]  /*164e0*/  @P5 STG.E desc[UR36][R6.64+0x3a4], R11 ;  /* 0x0003a40b06005986 */ /* 0x0003e8000c101924 */
[----:B------:R-:W-:Y:S01]  /*164f0*/  @P6 STG.E desc[UR36][R4.64+0x3c0], R13 ;  /* 0x0003c00d04006986 */ /* 0x000fe2000c101924 */
[----:B------:R-:W-:-:S03]  /*16500*/  ISETP.GT.AND P6, PT, R0, 0xf0, P2 ;  /* 0x000000f00000780c */ /* 0x000fc600017c4270 */
[----:B------:R2:W-:Y:S01]  /*16510*/  @P4 STG.E desc[UR36][R4.64+0x3c4], R3 ;  /* 0x0003c40304004986 */ /* 0x0005e2000c101924 */
[C---:B------:R-:W-:Y:S02]  /*16520*/  ISETP.GT.AND P4, PT, R0.reuse, 0xf8, P3 ;  /* 0x000000f80000780c */ /* 0x040fe40001f84270 */
[C---:B------:R-:W-:Y:S02]  /*16530*/  ISETP.GT.AND P3, PT, R0.reuse, 0xf9, P3 ;  /* 0x000000f90000780c */ /* 0x040fe40001f64270 */
[----:B------:R-:W-:Y:S01]  /*16540*/  ISETP.GT.AND P5, PT, R0, 0xf1, P2 ;  /* 0x000000f10000780c */ /* 0x000fe200017a4270 */
[-C--:B---3--:R-:W-:Y:S01]  /*16550*/  FMUL R9, R22, R2.reuse ;  /* 0x0000000216097220 */ /* 0x088fe20000400000 */
[-C--:B------:R-:W-:Y:S01]  /*16560*/  FMUL R15, R21, R2.reuse ;  /* 0x00000002150f7220 */ /* 0x080fe20000400000 */
[-C--:B0-----:R-:W-:Y:S01]  /*16570*/  FMUL R19, R20, R2.reuse ;  /* 0x0000000214137220 */ /* 0x081fe20000400000 */
[----:B------:R-:W-:Y:S01]  /*16580*/  FMUL R21, R18, R2 ;  /* 0x0000000212157220 */ /* 0x000fe20000400000 */
[----:B------:R-:W-:Y:S01]  /*16590*/  USHF.L.U32 UR12, UR8, 0x9, URZ ;  /* 0x00000009080c7899 */ /* 0x000fe2000800063f */
[----:B------:R-:W-:-:S02]  /*165a0*/  F2FP.TF32.F32.PACK_B R9, R9 ;  /* 0x00000009ff09723e */ /* 0x000fc400024050ff */
[----:B------:R-:W-:Y:S01]  /*165b0*/  F2FP.TF32.F32.PACK_B R15, R15 ;  /* 0x0000000fff0f723e */ /* 0x000fe200024050ff */
[----:B------:R-:W-:Y:S01]  /*165c0*/  USHF.L.U64.HI UR11, UR8, 0x9, UR9 ;  /* 0x00000009080b7899 */ /* 0x000fe20008010209 */
[----:B------:R-:W-:Y:S01]  /*165d0*/  F2FP.TF32.F32.PACK_B R19, R19 ;  /* 0x00000013ff13723e */ /* 0x000fe200024050ff */
[----:B------:R-:W-:Y:S01]  /*165e0*/  @P3 IMAD.MOV.U32 R10, RZ, RZ, R4 ;  /* 0x000000ffff0a3224 */ /* 0x000fe200078e0004 */
[----:B------:R-:W-:Y:S01]  /*165f0*/  F2FP.TF32.F32.PACK_B R21, R21 ;  /* 0x00000015ff15723e */ /* 0x000fe200024050ff */
[----:B-1----:R-:W-:Y:S01]  /*16600*/  @P3 IMAD.MOV.U32 R11, RZ, RZ, R5 ;  /* 0x000000ffff0b3224 */ /* 0x002fe200078e0005 */
[----:B------:R0:W-:Y:S01]  /*16610*/  @P6 STG.E desc[UR36][R6.64+0x3c0], R9 ;  /* 0x0003c00906006986 */ /* 0x0001e2000c101924 */
[----:B--2---:R-:W-:-:S03]  /*16620*/  IMAD.U32 R3, RZ, RZ, UR12 ;  /* 0x0000000cff037e24 */ /* 0x004fc6000f8e00ff */
[----:B------:R-:W-:Y:S01]  /*16630*/  @P5 STG.E desc[UR36][R6.64+0x3c4], R15 ;  /* 0x0003c40f06005986 */ /* 0x000fe2000c101924 */
[----:B------:R-:W-:-:S03]  /*16640*/  ISETP.GT.AND P1, PT, R158, 0x80, PT ;  /* 0x000000809e00780c */ /* 0x000fc60003f24270 */
[----:B------:R1:W-:Y:S01]  /*16650*/  @P4 STG.E desc[UR36][R4.64+0x3e0], R19 ;  /* 0x0003e01304004986 */ /* 0x0003e2000c101924 */
[C---:B------:R-:W-:Y:S02]  /*16660*/  ISETP.GT.AND P4, PT, R0.reuse, 0xf8, P2 ;  /* 0x000000f80000780c */ /* 0x040fe40001784270 */
[----:B------:R-:W-:Y:S01]  /*16670*/  ISETP.GT.AND P2, PT, R0, 0xf9, P2 ;  /* 0x000000f90000780c */ /* 0x000fe20001744270 */
[----:B------:R2:W-:Y:S01]  /*16680*/  @P3 STG.E desc[UR36][R10.64+0x3e4], R21 ;  /* 0x0003e4150a003986 */ /* 0x0005e2000c101924 */
[----:B0-----:R-:W-:Y:S01]  /*16690*/  IMAD.U32 R9, RZ, RZ, UR11 ;  /* 0x0000000bff097e24 */ /* 0x001fe2000f8e00ff */
[----:B------:R-:W-:Y:S01]  /*166a0*/  IADD3 R8, P3, P6, R4, UR5, R3 ;  /* 0x0000000504087c10 */ /* 0x000fe2000fe7e003 */
[-C--:B------:R-:W-:Y:S01]  /*166b0*/  FMUL R23, R14, R2.reuse ;  /* 0x000000020e177220 */ /* 0x080fe20000400000 */
[-C--:B------:R-:W-:Y:S01]  /*166c0*/  FMUL R13, R12, R2.reuse ;  /* 0x000000020c0d7220 */ /* 0x080fe20000400000 */
[----:B------:R-:W-:Y:S02]  /*166d0*/  ISETP.GT.AND P5, PT, R0, RZ, P1 ;  /* 0x000000ff0000720c */ /* 0x000fe40000fa4270 */
[----:B------:R-:W-:Y:S01]  /*166e0*/  IADD3.X R9, R5, UR4, R9, P3, P6 ;  /* 0x0000000405097c10 */ /* 0x000fe20009fec409 */
[----:B------:R-:W-:Y:S01]  /*166f0*/  FMUL R3, R24, R2 ;  /* 0x0000000218037220 */ /* 0x000fe20000400000 */
[----:B------:R-:W-:-:S02]  /*16700*/  ISETP.GT.AND P3, PT, R0, 0x1, P1 ;  /* 0x000000010000780c */ /* 0x000fc40000f64270 */
[----:B------:R-:W-:Y:S01]  /*16710*/  F2FP.TF32.F32.PACK_B R23, R23 ;  /* 0x00000017ff17723e */ /* 0x000fe200024050ff */
[----:B------:R-:W-:Y:S01]  /*16720*/  FMUL R25, R25, R2 ;  /* 0x0000000219197220 */ /* 0x000fe20000400000 */
[----:B-1----:R-:W-:Y:S02]  /*16730*/  IADD3 R4, P6, R4, UR12, RZ ;  /* 0x0000000c04047c10 */ /* 0x002fe4000ffde0ff */
[----:B------:R-:W-:Y:S02]  /*16740*/  F2FP.TF32.F32.PACK_B R13, R13 ;  /* 0x0000000dff0d723e */ /* 0x000fe400024050ff */
[----:B------:R-:W-:Y:S01]  /*16750*/  ISETP.GT.AND P0, PT, R158, 0x88, PT ;  /* 0x000000889e00780c */ /* 0x000fe20003f04270 */
[----:B------:R-:W-:Y:S01]  /*16760*/  @P4 STG.E desc[UR36][R6.64+0x3e0], R23 ;  /* 0x0003e01706004986 */ /* 0x000fe2000c101924 */
[----:B------:R-:W-:Y:S02]  /*16770*/  IADD3.X R5, R5, UR11, RZ, P6, !PT ;  /* 0x0000000b05057c10 */ /* 0x000fe4000b7fe4ff */
[----:B------:R-:W-:Y:S01]  /*16780*/  F2FP.TF32.F32.PACK_B R3, R3 ;  /* 0x00000003ff03723e */ /* 0x000fe200024050ff */
[----:B------:R-:W-:Y:S01]  /*16790*/  @P2 STG.E desc[UR36][R6.64+0x3e4], R13 ;  /* 0x0003e40d06002986 */ /* 0x000fe2000c101924 */
[----:B------:R-:W-:-:S02]  /*167a0*/  F2FP.TF32.F32.PACK_B R25, R25 ;  /* 0x00000019ff19723e */ /* 0x000fc400024050ff */
[----:B------:R-:W-:Y:S01]  /*167b0*/  ISETP.GT.AND P2, PT, R0, RZ, P0 ;  /* 0x000000ff0000720c */ /* 0x000fe20000744270 */
[----:B------:R0:W-:Y:S01]  /*167c0*/  @P5 STG.E desc[UR36][R4.64], R3 ;  /* 0x0000000304005986 */ /* 0x0001e2000c101924 */
[-C--:B------:R-:W-:Y:S01]  /*167d0*/  FMUL R15, R26, R2.reuse ;  /* 0x000000021a0f7220 */ /* 0x080fe20000400000 */
[----:B------:R-:W-:Y:S02]  /*167e0*/  ISETP.GT.AND P4, PT, R0, 0x1, P0 ;  /* 0x000000010000780c */ /* 0x000fe40000784270 */
[----:B--2---:R-:W-:Y:S01]  /*167f0*/  IADD3 R10, P5, R4, UR5, RZ ;  /* 0x00000005040a7c10 */ /* 0x004fe2000ffbe0ff */
[----:B------:R-:W-:Y:S01]  /*16800*/  @P3 STG.E desc[UR36][R4.64+0x4], R25 ;  /* 0x0000041904003986 */ /* 0x000fe2000c101924 */
[----:B------:R-:W-:Y:S01]  /*16810*/  ISETP.GT.AND P3, PT, R0, 0x8, P1 ;  /* 0x000000080000780c */ /* 0x000fe20000f64270 */
[-C--:B------:R-:W-:Y:S01]  /*16820*/  FMUL R27, R27, R2.reuse ;  /* 0x000000021b1b7220 */ /* 0x080fe20000400000 */
[----:B------:R-:W-:Y:S02]  /*16830*/  F2FP.TF32.F32.PACK_B R15, R15 ;  /* 0x0000000fff0f723e */ /* 0x000fe400024050ff */
[----:B------:R-:W-:Y:S01]  /*16840*/  IADD3.X R11, R5, UR4, RZ, P5, !PT ;  /* 0x00000004050b7c10 */ /* 0x000fe2000affe4ff */
[----:B0-----:R-:W-:Y:S01]  /*16850*/  FMUL R3, R28, R2 ;  /* 0x000000021c037220 */ /* 0x001fe20000400000 */
[----:B------:R-:W-:-:S02]  /*16860*/  F2FP.TF32.F32.PACK_B R27, R27 ;  /* 0x0000001bff1b723e */ /* 0x000fc400024050ff */
[C---:B------:R-:W-:Y:S01]  /*16870*/  ISETP.GT.AND P5, PT, R0.reuse, 0x9, P1 ;  /* 0x000000090000780c */ /* 0x040fe20000fa4270 */
[----:B------:R-:W-:Y:S01]  /*16880*/  @P2 STG.E desc[UR36][R10.64], R15 ;  /* 0x0000000f0a002986 */ /* 0x000fe2000c101924 */
[----:B------:R-:W-:Y:S02]  /*16890*/  F2FP.TF32.F32.PACK_B R3, R3 ;  /* 0x00000003ff03723e */ /* 0x000fe400024050ff */
[----:B------:R-:W-:Y:S01]  /*168a0*/  ISETP.GT.AND P2, PT, R0, 0x8, P0 ;  /* 0x000000080000780c */ /* 0x000fe20000744270 */
[-C--:B------:R-:W-:Y:S01]  /*168b0*/  FMUL R29, R29, R2.reuse ;  /* 0x000000021d1d7220 */ /* 0x080fe20000400000 */
[----:B------:R0:W-:Y:S01]  /*168c0*/  @P4 STG.E desc[UR36][R10.64+0x4], R27 ;  /* 0x0000041b0a004986 */ /* 0x0001e2000c101924 */
[----:B------:R-:W-:Y:S01]  /*168d0*/  FMUL R13, R30, R2 ;  /* 0x000000021e0d7220 */ /* 0x000fe20000400000 */
[----:B------:R-:W-:Y:S02]  /*168e0*/  IADD3 R6, P4, R4, UR5, RZ ;  /* 0x0000000504067c10 */ /* 0x000fe4000ff9e0ff */
[----:B------:R1:W-:Y:S01]  /*168f0*/  @P3 STG.E desc[UR36][R4.64+0x20], R3 ;  /* 0x0000200304003986 */ /* 0x0003e2000c101924 */
[----:B------:R-:W-:-:S02]  /*16900*/  ISETP.GT.AND P3, PT, R0, 0x9, P0 ;  /* 0x000000090000780c */ /* 0x000fc40000764270 */
[----:B------:R-:W-:Y:S01]  /*16910*/  F2FP.TF32.F32.PACK_B R29, R29 ;  /* 0x0000001dff1d723e */ /* 0x000fe200024050ff */
[----:B------:R-:W-:Y:S01]  /*16920*/  FMUL R31, R31, R2 ;  /* 0x000000021f1f7220 */ /* 0x000fe20000400000 */
[----:B------:R-:W-:Y:S02]  /*16930*/  F2FP.TF32.F32.PACK_B R13, R13 ;  /* 0x0000000dff0d723e */ /* 0x000fe400024050ff */
[----:B------:R-:W-:Y:S01]  /*16940*/  IADD3.X R7, R5, UR4, RZ, P4, !PT ;  /* 0x0000000405077c10 */ /* 0x000fe2000a7fe4ff */
[----:B------:R-:W-:Y:S01]  /*16950*/  @P5 STG.E desc[UR36][R4.64+0x24], R29 ;  /* 0x0000241d04005986 */ /* 0x000fe2000c101924 */
[----:B------:R-:W-:-:S03]  /*16960*/  F2FP.TF32.F32.PACK_B R31, R31 ;  /* 0x0000001fff1f723e */ /* 0x000fc600024050ff */
[----:B------:R2:W-:Y:S01]  /*16970*/  @P2 STG.E desc[UR36][R6.64+0x20], R13 ;  /* 0x0000200d06002986 */ /* 0x0005e2000c101924 */
[C---:B------:R-:W-:Y:S02]  /*16980*/  ISETP.GT.AND P2, PT, R0.reuse, 0x10, P0 ;  /* 0x000000100000780c */ /* 0x040fe40000744270 */
[C---:B------:R-:W-:Y:S01]  /*16990*/  ISETP.GT.AND P4, PT, R0.reuse, 0x10, P1 ;  /* 0x000000100000780c */ /* 0x040fe20000f84270 */
[----:B------:R-:W-:Y:S01]  /*169a0*/  @P3 STG.E desc[UR36][R8.64+0x24], R31 ;  /* 0x0000241f08003986 */ /* 0x000fe2000c101924 */
[----:B------:R-:W-:Y:S01]  /*169b0*/  ISETP.GT.AND P5, PT, R0, 0x11, P1 ;  /* 0x000000110000780c */ /* 0x000fe20000fa4270 */
[-C--:B0-----:R-:W-:Y:S01]  /*169c0*/  FMUL R11, R32, R2.reuse ;  /* 0x00000002200b7220 */ /* 0x081fe20000400000 */
[----:B------:R-:W-:Y:S01]  /*169d0*/  ISETP.GT.AND P3, PT, R0, 0x11, P0 ;  /* 0x000000110000780c */ /* 0x000fe20000764270 */
[-C--:B------:R-:W-:Y:S01]  /*169e0*/  FMUL R33, R33, R2.reuse ;  /* 0x0000000221217220 */ /* 0x080fe20000400000 */
[----:B-1----:R-:W-:Y:S02]  /*169f0*/  FMUL R3, R34, R2 ;  /* 0x0000000222037220 */ /* 0x002fe40000400000 */
[----:B------:R-:W-:-:S02]  /*16a00*/  F2FP.TF32.F32.PACK_B R11, R11 ;  /* 0x0000000bff0b723e */ /* 0x000fc400024050ff */
[----:B------:R-:W-:Y:S01]  /*16a10*/  F2FP.TF32.F32.PACK_B R33, R33 ;  /* 0x00000021ff21723e */ /* 0x000fe200024050ff */
[----:B--2---:R-:W-:Y:S01]  /*16a20*/  @P2 IMAD.MOV.U32 R6, RZ, RZ, R8 ;  /* 0x000000ffff062224 */ /* 0x004fe200078e0008 */
[----:B------:R-:W-:Y:S01]  /*16a30*/  F2FP.TF32.F32.PACK_B R3, R3 ;  /* 0x00000003ff03723e */ /* 0x000fe200024050ff */
[----:B------:R-:W-:Y:S01]  /*16a40*/  FMUL R35, R35, R2 ;  /* 0x0000000223237220 */ /* 0x000fe20000400000 */
[----:B------:R-:W-:Y:S01]  /*16a50*/  @P2 MOV R7, R9 ;  /* 0x0000000900072202 */ /* 0x000fe20000000f00 */
[----:B------:R-:W-:Y:S04]  /*16a60*/  @P4 STG.E desc[UR36][R4.64+0x40], R11 ;  /* 0x0000400b04004986 */ /* 0x000fe8000c101924 */
[----:B------:R-:W-:Y:S01]  /*16a70*/  @P5 STG.E desc[UR36][R4.64+0x44], R33 ;  /* 0x0000442104005986 */ /* 0x000fe2000c101924 */
[----:B------:R-:W-:-:S03]  /*16a80*/  F2FP.TF32.F32.PACK_B R35, R35 ;  /* 0x00000023ff23723e */ /* 0x000fc600024050ff */
[----:B------:R0:W-:Y:S01]  /*16a90*/  @P2 STG.E desc[UR36][R6.64+0x40], R3 ;  /* 0x0000400306002986 */ /* 0x0001e2000c101924 */
[C---:B------:R-:W-:Y:S02]  /*16aa0*/  ISETP.GT.AND P2, PT, R0.reuse, 0x18, P0 ;  /* 0x000000180000780c */ /* 0x040fe40000744270 */
[C---:B------:R-:W-:Y:S02]  /*16ab0*/  ISETP.GT.AND P4, PT, R0.reuse, 0x18, P1 ;  /* 0x000000180000780c */ /* 0x040fe40000f84270 */
[----:B------:R-:W-:Y:S01]  /*16ac0*/  ISETP.GT.AND P5, PT, R0, 0x19, P1 ;  /* 0x000000190000780c */ /* 0x000fe20000fa4270 */
[----:B0-----:R-:W-:Y:S02]  /*16ad0*/  @P3 IMAD.MOV.U32 R6, RZ, RZ, R8 ;  /* 0x000000ffff063224 */ /* 0x001fe400078e0008 */
[----:B------:R-:W-:Y:S02]  /*16ae0*/  @P3 IMAD.MOV.U32 R7, RZ, RZ, R9 ;  /* 0x000000ffff073224 */ /* 0x000fe400078e0009 */
[-C--:B------:R-:W-:Y:S01]  /*16af0*/  FMUL R13, R36, R2.reuse ;  /* 0x00000002240d7220 */ /* 0x080fe20000400000 */
[----:B------:R-:W-:-:S02]  /*16b00*/  FMUL R37, R37, R2 ;  /* 0x0000000225257220 */ /* 0x000fc40000400000 */
[----:B------:R0:W-:Y:S01]  /*16b10*/  @P3 STG.E desc[UR36][R6.64+0x44], R35 ;  /* 0x0000442306003986 */ /* 0x0001e2000c101924 */
[----:B------:R-:W-:Y:S01]  /*16b20*/  ISETP.GT.AND P3, PT, R0, 0x19, P0 ;  /* 0x000000190000780c */ /* 0x000fe20000764270 */
[-C--:B------:R-:W-:Y:S01]  /*16b30*/  FMUL R11, R38, R2.reuse ;  /* 0x00000002260b7220 */ /* 0x080fe20000400000 */
[----:B------:R-:W-:Y:S02]  /*16b40*/  F2FP.TF32.F32.PACK_B R13, R13 ;  /* 0x0000000dff0d723e */ /* 0x000fe400024050ff */
[----:B------:R-:W-:Y:S01]  /*16b50*/  F2FP.TF32.F32.PACK_B R37, R37 ;  /* 0x00000025ff25723e */ /* 0x000fe200024050ff */
[----:B------:R-:W-:Y:S01]  /*16b60*/  FMUL R39, R39, R2 ;  /* 0x0000000227277220 */ /* 0x000fe20000400000 */
[----:B------:R-:W-:Y:S01]  /*16b70*/  F2FP.TF32.F32.PACK_B R11, R11 ;  /* 0x0000000bff0b723e */ /* 0x000fe200024050ff */
[----:B------:R-:W-:Y:S01]  /*16b80*/  @P4 STG.E desc[UR36][R4.64+0x60], R13 ;  /* 0x0000600d04004986 */ /* 0x000fe2000c101924 */
[----:B0-----:R-:W-:Y:S02]  /*16b90*/  @P2 IMAD.MOV.U32 R6, RZ, RZ, R8 ;  /* 0x000000ffff062224 */ /* 0x001fe400078e0008 */
[----:B------:R-:W-:Y:S01]  /*16ba0*/  @P2 IMAD.MOV.U32 R7, RZ, RZ, R9 ;  /* 0x000000ffff072224 */ /* 0x000fe200078e0009 */
        /* <DEDUP_REMOVED lines=38> */
[----:B0-----:R-:W-:Y:S01]  /*16e10*/  @P2 IMAD.MOV.U32 R6, RZ, RZ, R8 ;  /* 0x000000ffff062224 */ /* 0x001fe200078e0008 */
[----:B------:R-:W-:-:S02]  /*16e20*/  @P2 MOV R7, R9 ;  /* 0x0000000900072202 */ /* 0x000fc40000000f00 */
        /* <DEDUP_REMOVED lines=366> */
[-C--:B------:R-:W-:Y:S01]  /*18510*/  FMUL R13, R120, R2.reuse ;  /* 0x00000002780d7220 */ /* 0x080fe20000400000 */
[----:B0-----:R-:W-:Y:S02]  /*18520*/  @P3 IMAD.MOV.U32 R6, RZ, RZ, R8 ;  /* 0x000000ffff063224 */ /* 0x001fe400078e0008 */
[----:B------:R-:W-:Y:S02]  /*18530*/  @P3 IMAD.MOV.U32 R7, RZ, RZ, R9 ;  /* 0x000000ffff073224 */ /* 0x000fe400078e0009 */
[-C--:B------:R-:W-:Y:S01]  /*18540*/  FMUL R121, R121, R2.reuse ;  /* 0x0000000279797220 */ /* 0x080fe20000400000 */
[----:B------:R-:W-:-:S02]  /*18550*/  FMUL R11, R122, R2 ;  /* 0x000000027a0b7220 */ /* 0x000fc40000400000 */
[----:B------:R0:W-:Y:S01]  /*18560*/  @P3 STG.E desc[UR36][R6.64+0x2e4], R119 ;  /* 0x0002e47706003986 */ /* 0x0001e2000c101924 */
[C---:B------:R-:W-:Y:S02]  /*18570*/  ISETP.GT.AND P3, PT, R0.reuse, 0xc1, P0 ;  /* 0x000000c10000780c */ /* 0x040fe40000764270 */
[----:B------:R-:W-:Y:S02]  /*18580*/  F2FP.TF32.F32.PACK_B R13, R13 ;  /* 0x0000000dff0d723e */ /* 0x000fe400024050ff */
[----:B------:R-:W-:Y:S01]  /*18590*/  F2FP.TF32.F32.PACK_B R121, R121 ;  /* 0x00000079ff79723e */ /* 0x000fe200024050ff */
[-C--:B------:R-:W-:Y:S01]  /*185a0*/  FMUL R123, R123, R2.reuse ;  /* 0x000000027b7b7220 */ /* 0x080fe20000400000 */
[----:B------:R-:W-:Y:S01]  /*185b0*/  F2FP.TF32.F32.PACK_B R11, R11 ;  /* 0x0000000bff0b723e */ /* 0x000fe200024050ff */
[----:B------:R-:W-:Y:S01]  /*185c0*/  @P4 STG.E desc[UR36][R4.64+0x300], R13 ;  /* 0x0003000d04004986 */ /* 0x000fe2000c101924 */
[----:B0-----:R-:W-:Y:S02]  /*185d0*/  @P2 IMAD.MOV.U32 R6, RZ, RZ, R8 ;  /* 0x000000ffff062224 */ /* 0x001fe400078e0008 */
[----:B------:R-:W-:Y:S01]  /*185e0*/  @P2 IMAD.MOV.U32 R7, RZ, RZ, R9 ;  /* 0x000000ffff072224 */ /* 0x000fe200078e0009 */
[----:B------:R-:W-:Y:S01]  /*185f0*/  @P5 STG.E desc[UR36][R4.64+0x304], R121 ;  /* 0x0003047904005986 */ /* 0x000fe2000c101924 */
[----:B------:R-:W-:Y:S01]  /*18600*/  ISETP.GT.AND P4, PT, R0, 0xc8, P1 ;  /* 0x000000c80000780c */ /* 0x000fe20000f84270 */
[----:B------:R-:W-:Y:S01]  /*18610*/  FMUL R3, R124, R2 ;  /* 0x000000027c037220 */ /* 0x000fe20000400000 */
[----:B------:R-:W-:Y:S01]  /*18620*/  F2FP.TF32.F32.PACK_B R123, R123 ;  /* 0x0000007bff7b723e */ /* 0x000fe200024050ff */
[----:B------:R0:W-:Y:S01]  /*18630*/  @P2 STG.E desc[UR36][R6.64+0x300], R11 ;  /* 0x0003000b06002986 */ /* 0x0001e2000c101924 */
[----:B------:R-:W-:-:S02]  /*18640*/  ISETP.GT.AND P2, PT, R0, 0xc8, P0 ;  /* 0x000000c80000780c */ /* 0x000fc40000744270 */
[----:B------:R-:W-:Y:S01]  /*18650*/  ISETP.GT.AND P5, PT, R0, 0xc9, P1 ;  /* 0x000000c90000780c */ /* 0x000fe20000fa4270 */
[-C--:B------:R-:W-:Y:S01]  /*18660*/  FMUL R125, R125, R2.reuse ;  /* 0x000000027d7d7220 */ /* 0x080fe20000400000 */
[----:B------:R-:W-:Y:S01]  /*18670*/  F2FP.TF32.F32.PACK_B R3, R3 ;  /* 0x00000003ff03723e */ /* 0x000fe200024050ff */
[----:B0-----:R-:W-:Y:S02]  /*18680*/  @P3 IMAD.MOV.U32 R6, RZ, RZ, R8 ;  /* 0x000000ffff063224 */ /* 0x001fe400078e0008 */
[----:B------:R-:W-:Y:S02]  /*18690*/  @P3 IMAD.MOV.U32 R7, RZ, RZ, R9 ;  /* 0x000000ffff073224 */ /* 0x000fe400078e0009 */
[----:B------:R-:W-:-:S03]  /*186a0*/  FMUL R13, R126, R2 ;  /* 0x000000027e0d7220 */ /* 0x000fc60000400000 */
[----:B------:R0:W-:Y:S01]  /*186b0*/  @P3 STG.E desc[UR36][R6.64+0x304], R123 ;  /* 0x0003047b06003986 */ /* 0x0001e2000c101924 */
[C---:B------:R-:W-:Y:S02]  /*186c0*/  ISETP.GT.AND P3, PT, R0.reuse, 0xc9, P0 ;  /* 0x000000c90000780c */ /* 0x040fe40000764270 */
[----:B------:R-:W-:Y:S01]  /*186d0*/  F2FP.TF32.F32.PACK_B R125, R125 ;  /* 0x0000007dff7d723e */ /* 0x000fe200024050ff */
[----:B------:R-:W-:Y:S01]  /*186e0*/  @P4 STG.E desc[UR36][R4.64+0x320], R3 ;  /* 0x0003200304004986 */ /* 0x000fe2000c101924 */
[----:B------:R-:W-:Y:S01]  /*186f0*/  ISETP.GT.AND P4, PT, R0, 0xd0, P1 ;  /* 0x000000d00000780c */ /* 0x000fe20000f84270 */
[-C--:B------:R-:W-:Y:S01]  /*18700*/  FMUL R127, R127, R2.reuse ;  /* 0x000000027f7f7220 */ /* 0x080fe20000400000 */
[----:B------:R-:W-:Y:S01]  /*18710*/  F2FP.TF32.F32.PACK_B R13, R13 ;  /* 0x0000000dff0d723e */ /* 0x000fe200024050ff */
[----:B------:R-:W-:Y:S01]  /*18720*/  FMUL R11, R128, R2 ;  /* 0x00000002800b7220 */ /* 0x000fe20000400000 */
[----:B0-----:R-:W-:Y:S02]  /*18730*/  @P2 IMAD.MOV.U32 R6, RZ, RZ, R8 ;  /* 0x000000ffff062224 */ /* 0x001fe400078e0008 */
[----:B------:R-:W-:Y:S01]  /*18740*/  @P2 IMAD.MOV.U32 R7, RZ, RZ, R9 ;  /* 0x000000ffff072224 */ /* 0x000fe200078e0009 */
[----:B------:R-:W-:Y:S01]  /*18750*/  @P5 STG.E desc[UR36][R4.64+0x324], R125 ;  /* 0x0003247d04005986 */ /* 0x000fe2000c101924 */
[----:B------:R-:W-:-:S02]  /*18760*/  ISETP.GT.AND P5, PT, R0, 0xd1, P1 ;  /* 0x000000d10000780c */ /* 0x000fc40000fa4270 */
[----:B------:R-:W-:Y:S01]  /*18770*/  F2FP.TF32.F32.PACK_B R127, R127 ;  /* 0x0000007fff7f723e */ /* 0x000fe200024050ff */
[----:B------:R0:W-:Y:S01]  /*18780*/  @P2 STG.E desc[UR36][R6.64+0x320], R13 ;  /* 0x0003200d06002986 */ /* 0x0001e2000c101924 */
[----:B------:R-:W-:Y:S02]  /*18790*/  F2FP.TF32.F32.PACK_B R11, R11 ;  /* 0x0000000bff0b723e */ /* 0x000fe400024050ff */
[----:B------:R-:W-:Y:S01]  /*187a0*/  ISETP.GT.AND P2, PT, R0, 0xd0, P0 ;  /* 0x000000d00000780c */ /* 0x000fe20000744270 */
[----:B------:R-:W-:Y:S01]  /*187b0*/  FMUL R129, R129, R2 ;  /* 0x0000000281817220 */ /* 0x000fe20000400000 */
[----:B0-----:R-:W-:Y:S02]  /*187c0*/  @P3 IMAD.MOV.U32 R6, RZ, RZ, R8 ;  /* 0x000000ffff063224 */ /* 0x001fe400078e0008 */
[----:B------:R-:W-:Y:S02]  /*187d0*/  @P3 IMAD.MOV.U32 R7, RZ, RZ, R9 ;  /* 0x000000ffff073224 */ /* 0x000fe400078e0009 */
[----:B------:R-:W-:-:S03]  /*187e0*/  F2FP.TF32.F32.PACK_B R129, R129 ;  /* 0x00000081ff81723e */ /* 0x000fc600024050ff */
[----:B------:R0:W-:Y:S01]  /*187f0*/  @P3 STG.E desc[UR36][R6.64+0x324], R127 ;  /* 0x0003247f06003986 */ /* 0x0001e2000c101924 */
[----:B------:R-:W-:-:S03]  /*18800*/  FMUL R3, R130, R2 ;  /* 0x0000000282037220 */ /* 0x000fc60000400000 */
[----:B------:R1:W-:Y:S01]  /*18810*/  @P4 STG.E desc[UR36][R4.64+0x340], R11 ;  /* 0x0003400b04004986 */ /* 0x0003e2000c101924 */
[C---:B------:R-:W-:Y:S02]  /*18820*/  ISETP.GT.AND P4, PT, R0.reuse, 0xd1, P0 ;  /* 0x000000d10000780c */ /* 0x040fe40000784270 */
[C---:B------:R-:W-:Y:S01]  /*18830*/  ISETP.GT.AND P3, PT, R0.reuse, 0xd8, P0 ;  /* 0x000000d80000780c */ /* 0x040fe20000764270 */
[----:B------:R-:W-:Y:S01]  /*18840*/  @P5 STG.E desc[UR36][R4.64+0x344], R129 ;  /* 0x0003448104005986 */ /* 0x000fe2000c101924 */
[----:B------:R-:W-:Y:S01]  /*18850*/  ISETP.GT.AND P5, PT, R0, 0xd8, P1 ;  /* 0x000000d80000780c */ /* 0x000fe20000fa4270 */
[-C--:B------:R-:W-:Y:S01]  /*18860*/  FMUL R131, R131, R2.reuse ;  /* 0x0000000283837220 */ /* 0x080fe20000400000 */
[----:B------:R-:W-:Y:S01]  /*18870*/  F2FP.TF32.F32.PACK_B R3, R3 ;  /* 0x00000003ff03723e */ /* 0x000fe200024050ff */
[----:B0-----:R-:W-:Y:S01]  /*18880*/  @P2 IMAD.MOV.U32 R6, RZ, RZ, R8 ;  /* 0x000000ffff062224 */ /* 0x001fe200078e0008 */
[----:B------:R-:W-:Y:S01]  /*18890*/  @P2 MOV R7, R9 ;  /* 0x0000000900072202 */ /* 0x000fe20000000f00 */
[-C--:B------:R-:W-:Y:S01]  /*188a0*/  FMUL R13, R132, R2.reuse ;  /* 0x00000002840d7220 */ /* 0x080fe20000400000 */
[----:B------:R-:W-:Y:S01]  /*188b0*/  ISETP.GT.AND P6, PT, R0, 0xd9, P1 ;  /* 0x000000d90000780c */ /* 0x000fe20000fc4270 */
[-C--:B------:R-:W-:Y:S01]  /*188c0*/  FMUL R133, R133, R2.reuse ;  /* 0x0000000285857220 */ /* 0x080fe20000400000 */
[----:B------:R-:W-:Y:S01]  /*188d0*/  F2FP.TF32.F32.PACK_B R131, R131 ;  /* 0x00000083ff83723e */ /* 0x000fe200024050ff */
[----:B------:R0:W-:Y:S01]  /*188e0*/  @P2 STG.E desc[UR36][R6.64+0x340], R3 ;  /* 0x0003400306002986 */ /* 0x0001e2000c101924 */
[----:B-1----:R-:W-:Y:S01]  /*188f0*/  FMUL R11, R134, R2 ;  /* 0x00000002860b7220 */ /* 0x002fe20000400000 */
[----:B------:R-:W-:-:S02]  /*18900*/  F2FP.TF32.F32.PACK_B R13, R13 ;  /* 0x0000000dff0d723e */ /* 0x000fc400024050ff */
[----:B------:R-:W-:Y:S02]  /*18910*/  ISETP.GT.AND P2, PT, R0, 0xd9, P0 ;  /* 0x000000d90000780c */ /* 0x000fe40000744270 */
[----:B------:R-:W-:Y:S01]  /*18920*/  F2FP.TF32.F32.PACK_B R133, R133 ;  /* 0x00000085ff85723e */ /* 0x000fe200024050ff */
[----:B0-----:R-:W-:Y:S02]  /*18930*/  @P4 IMAD.MOV.U32 R6, RZ, RZ, R8 ;  /* 0x000000ffff064224 */ /* 0x001fe400078e0008 */
[----:B------:R-:W-:Y:S01]  /*18940*/  @P4 IMAD.MOV.U32 R7, RZ, RZ, R9 ;  /* 0x000000ffff074224 */ /* 0x000fe200078e0009 */
[----:B------:R-:W-:-:S04]  /*18950*/  F2FP.TF32.F32.PACK_B R11, R11 ;  /* 0x0000000bff0b723e */ /* 0x000fc800024050ff */
[----:B------:R0:W-:Y:S01]  /*18960*/  @P4 STG.E desc[UR36][R6.64+0x344], R131 ;  /* 0x0003448306004986 */ /* 0x0001e2000c101924 */
[----:B------:R-:W-:-:S03]  /*18970*/  FMUL R135, R135, R2 ;  /* 0x0000000287877220 */ /* 0x000fc60000400000 */
[----:B------:R1:W-:Y:S01]  /*18980*/  @P5 STG.E desc[UR36][R4.64+0x360], R13 ;  /* 0x0003600d04005986 */ /* 0x0003e2000c101924 */
[----:B------:R-:W-:-:S03]  /*18990*/  ISETP.GT.AND P5, PT, R0, 0xe0, P0 ;  /* 0x000000e00000780c */ /* 0x000fc600007a4270 */
[----:B------:R-:W-:Y:S01]  /*189a0*/  @P6 STG.E desc[UR36][R4.64+0x364], R133 ;  /* 0x0003648504006986 */ /* 0x000fe2000c101924 */
[----:B0-----:R-:W-:Y:S02]  /*189b0*/  @P3 IMAD.MOV.U32 R6, RZ, RZ, R8 ;  /* 0x000000ffff063224 */ /* 0x001fe400078e0008 */
[----:B------:R-:W-:Y:S01]  /*189c0*/  @P3 IMAD.MOV.U32 R7, RZ, RZ, R9 ;  /* 0x000000ffff073224 */ /* 0x000fe200078e0009 */
[----:B------:R-:W-:-:S04]  /*189d0*/  ISETP.GT.AND P4, PT, R0, 0xe1, P1 ;  /* 0x000000e10000780c */ /* 0x000fc80000f84270 */
[----:B------:R0:W-:Y:S01]  /*189e0*/  @P3 STG.E desc[UR36][R6.64+0x360], R11 ;  /* 0x0003600b06003986 */ /* 0x0001e2000c101924 */
[----:B------:R-:W-:Y:S01]  /*189f0*/  ISETP.GT.AND P3, PT, R0, 0xe0, P1 ;  /* 0x000000e00000780c */ /* 0x000fe20000f64270 */
[-C--:B------:R-:W-:Y:S01]  /*18a00*/  FMUL R3, R136, R2.reuse ;  /* 0x0000000288037220 */ /* 0x080fe20000400000 */
[----:B------:R-:W-:Y:S01]  /*18a10*/  ISETP.GT.AND P6, PT, R0, 0xe1, P0 ;  /* 0x000000e10000780c */ /* 0x000fe200007c4270 */
[-C--:B------:R-:W-:Y:S01]  /*18a20*/  FMUL R137, R137, R2.reuse ;  /* 0x0000000289897220 */ /* 0x080fe20000400000 */
[----:B------:R-:W-:Y:S01]  /*18a30*/  F2FP.TF32.F32.PACK_B R135, R135 ;  /* 0x00000087ff87723e */ /* 0x000fe200024050ff */
[-C--:B-1----:R-:W-:Y:S01]  /*18a40*/  FMUL R13, R138, R2.reuse ;  /* 0x000000028a0d7220 */ /* 0x082fe20000400000 */
[----:B------:R-:W-:Y:S01]  /*18a50*/  F2FP.TF32.F32.PACK_B R3, R3 ;  /* 0x00000003ff03723e */ /* 0x000fe200024050ff */
[----:B0-----:R-:W-:Y:S02]  /*18a60*/  @P2 IMAD.MOV.U32 R6, RZ, RZ, R8 ;  /* 0x000000ffff062224 */ /* 0x001fe400078e0008 */
[----:B------:R-:W-:Y:S01]  /*18a70*/  @P2 IMAD.MOV.U32 R7, RZ, RZ, R9 ;  /* 0x000000ffff072224 */ /* 0x000fe200078e0009 */
[----:B------:R-:W-:Y:S01]  /*18a80*/  F2FP.TF32.F32.PACK_B R137, R137 ;  /* 0x00000089ff89723e */ /* 0x000fe200024050ff */
[----:B------:R-:W-:Y:S01]  /*18a90*/  FMUL R139, R139, R2 ;  /* 0x000000028b8b7220 */ /* 0x000fe20000400000 */
[----:B------:R-:W-:-:S02]  /*18aa0*/  F2FP.TF32.F32.PACK_B R13, R13 ;  /* 0x0000000dff0d723e */ /* 0x000fc400024050ff */
[----:B------:R0:W-:Y:S02]  /*18ab0*/  @P2 STG.E desc[UR36][R6.64+0x364], R135 ;  /* 0x0003648706002986 */ /* 0x0001e4000c101924 */
[----:B------:R-:W-:Y:S02]  /*18ac0*/  F2FP.TF32.F32.PACK_B R139, R139 ;  /* 0x0000008bff8b723e */ /* 0x000fe400024050ff */
[----:B------:R-:W-:Y:S04]  /*18ad0*/  @P3 STG.E desc[UR36][R4.64+0x380], R3 ;  /* 0x0003800304003986 */ /* 0x000fe8000c101924 */
[----:B------:R-:W-:Y:S01]  /*18ae0*/  @P4 STG.E desc[UR36][R4.64+0x384], R137 ;  /* 0x0003848904004986 */ /* 0x000fe2000c101924 */
[----:B0-----:R-:W-:Y:S02]  /*18af0*/  @P5 IMAD.MOV.U32 R6, RZ, RZ, R8 ;  /* 0x000000ffff065224 */ /* 0x001fe400078e0008 */
[----:B------:R-:W-:-:S05]  /*18b00*/  @P5 IMAD.MOV.U32 R7, RZ, RZ, R9 ;  /* 0x000000ffff075224 */ /* 0x000fca00078e0009 */
[----:B------:R0:W-:Y:S01]  /*18b10*/  @P5 STG.E desc[UR36][R6.64+0x380], R13 ;  /* 0x0003800d06005986 */ /* 0x0001e2000c101924 */
[C---:B------:R-:W-:Y:S02]  /*18b20*/  ISETP.GT.AND P5, PT, R0.reuse, 0xe8, P0 ;  /* 0x000000e80000780c */ /* 0x040fe400007a4270 */
[C---:B------:R-:W-:Y:S01]  /*18b30*/  ISETP.GT.AND P2, PT, R0.reuse, 0xe8, P1 ;  /* 0x000000e80000780c */ /* 0x040fe20000f44270 */
[----:B0-----:R-:W-:Y:S02]  /*18b40*/  @P6 IMAD.MOV.U32 R6, RZ, RZ, R8 ;  /* 0x000000ffff066224 */ /* 0x001fe400078e0008 */
[----:B------:R-:W-:Y:S01]  /*18b50*/  @P6 IMAD.MOV.U32 R7, RZ, RZ, R9 ;  /* 0x000000ffff076224 */ /* 0x000fe200078e0009 */
[----:B------:R-:W-:-:S04]  /*18b60*/  ISETP.GT.AND P3, PT, R0, 0xe9, P0 ;  /* 0x000000e90000780c */ /* 0x000fc80000764270 */
[----:B------:R0:W-:Y:S01]  /*18b70*/  @P6 STG.E desc[UR36][R6.64+0x384], R139 ;  /* 0x0003848b06006986 */ /* 0x0001e2000c101924 */
[----:B------:R-:W-:Y:S01]  /*18b80*/  ISETP.GT.AND P6, PT, R0, 0xe9, P1 ;  /* 0x000000e90000780c */ /* 0x000fe20000fc4270 */
[-C--:B------:R-:W-:Y:S01]  /*18b90*/  FMUL R11, R140, R2.reuse ;  /* 0x000000028c0b7220 */ /* 0x080fe20000400000 */
[-C--:B------:R-:W-:Y:S01]  /*18ba0*/  FMUL R141, R141, R2.reuse ;  /* 0x000000028d8d7220 */ /* 0x080fe20000400000 */
[-C--:B------:R-:W-:Y:S01]  /*18bb0*/  FMUL R15, R142, R2.reuse ;  /* 0x000000028e0f7220 */ /* 0x080fe20000400000 */
[----:B------:R-:W-:Y:S02]  /*18bc0*/  ISETP.GT.AND P4, PT, R0, 0xf0, P1 ;  /* 0x000000f00000780c */ /* 0x000fe40000f84270 */
[----:B------:R-:W-:Y:S02]  /*18bd0*/  F2FP.TF32.F32.PACK_B R11, R11 ;  /* 0x0000000bff0b723e */ /* 0x000fe400024050ff */
[----:B------:R-:W-:Y:S01]  /*18be0*/  F2FP.TF32.F32.PACK_B R141, R141 ;  /* 0x0000008dff8d723e */ /* 0x000fe200024050ff */
[-C--:B------:R-:W-:Y:S01]  /*18bf0*/  FMUL R143, R143, R2.reuse ;  /* 0x000000028f8f7220 */ /* 0x080fe20000400000 */
[----:B------:R-:W-:Y:S01]  /*18c00*/  F2FP.TF32.F32.PACK_B R15, R15 ;  /* 0x0000000fff0f723e */ /* 0x000fe200024050ff */
[----:B0-----:R-:W-:Y:S01]  /*18c10*/  @P5 IMAD.MOV.U32 R6, RZ, RZ, R8 ;  /* 0x000000ffff065224 */ /* 0x001fe200078e0008 */
[----:B------:R-:W-:Y:S01]  /*18c20*/  @P5 MOV R7, R9 ;  /* 0x0000000900075202 */ /* 0x000fe20000000f00 */
[----:B------:R-:W-:Y:S01]  /*18c30*/  FMUL R3, R144, R2 ;  /* 0x0000000290037220 */ /* 0x000fe20000400000 */
[----:B------:R-:W-:Y:S01]  /*18c40*/  @P2 STG.E desc[UR36][R4.64+0x3a0], R11 ;  /* 0x0003a00b04002986 */ /* 0x000fe2000c101924 */
[----:B------:R-:W-:-:S03]  /*18c50*/  F2FP.TF32.F32.PACK_B R143, R143 ;  /* 0x0000008fff8f723e */ /* 0x000fc600024050ff */
[----:B------:R-:W-:Y:S01]  /*18c60*/  @P6 STG.E desc[UR36][R4.64+0x3a4], R141 ;  /* 0x0003a48d04006986 */ /* 0x000fe2000c101924 */
[----:B------:R-:W-:-:S03]  /*18c70*/  F2FP.TF32.F32.PACK_B R3, R3 ;  /* 0x00000003ff03723e */ /* 0x000fc600024050ff */
[----:B------:R0:W-:Y:S01]  /*18c80*/  @P5 STG.E desc[UR36][R6.64+0x3a0], R15 ;  /* 0x0003a00f06005986 */ /* 0x0001e2000c101924 */
[C---:B------:R-:W-:Y:S02]  /*18c90*/  ISETP.GT.AND P5, PT, R0.reuse, 0xf0, P0 ;  /* 0x000000f00000780c */ /* 0x040fe400007a4270 */
[----:B------:R-:W-:Y:S01]  /*18ca0*/  ISETP.GT.AND P2, PT, R0, 0xf1, P1 ;  /* 0x000000f10000780c */ /* 0x000fe20000f44270 */
[-C--:B------:R-:W-:Y:S01]  /*18cb0*/  FMUL R145, R145, R2.reuse ;  /* 0x0000000291917220 */ /* 0x080fe20000400000 */
[----:B0-----:R-:W-:Y:S02]  /*18cc0*/  @P3 IMAD.MOV.U32 R6, RZ, RZ, R8 ;  /* 0x000000ffff063224 */ /* 0x001fe400078e0008 */
[----:B------:R-:W-:Y:S02]  /*18cd0*/  @P3 IMAD.MOV.U32 R7, RZ, RZ, R9 ;  /* 0x000000ffff073224 */ /* 0x000fe400078e0009 */
[----:B------:R-:W-:-:S03]  /*18ce0*/  FMUL R13, R146, R2 ;  /* 0x00000002920d7220 */ /* 0x000fc60000400000 */
[----:B------:R0:W-:Y:S04]  /*18cf0*/  @P3 STG.E desc[UR36][R6.64+0x3a4], R143 ;  /* 0x0003a48f06003986 */ /* 0x0001e8000c101924 */
[----:B------:R-:W-:Y:S01]  /*18d00*/  @P4 STG.E desc[UR36][R4.64+0x3c0], R3 ;  /* 0x0003c00304004986 */ /* 0x000fe2000c101924 */
[C---:B------:R-:W-:Y:S02]  /*18d10*/  ISETP.GT.AND P4, PT, R0.reuse, 0xf1, P0 ;  /* 0x000000f10000780c */ /* 0x040fe40000784270 */
[C---:B------:R-:W-:Y:S02]  /*18d20*/  ISETP.GT.AND P3, PT, R0.reuse, 0xf8, P1 ;  /* 0x000000f80000780c */ /* 0x040fe40000f64270 */
[----:B------:R-:W-:Y:S02]  /*18d30*/  F2FP.TF32.F32.PACK_B R145, R145 ;  /* 0x00000091ff91723e */ /* 0x000fe400024050ff */
[C---:B------:R-:W-:Y:S01]  /*18d40*/  ISETP.GT.AND P1, PT, R0.reuse, 0xf9, P1 ;  /* 0x000000f90000780c */ /* 0x040fe20000f24270 */
[----:B0-----:R-:W-:Y:S01]  /*18d50*/  @P5 IMAD.MOV.U32 R6, RZ, RZ, R8 ;  /* 0x000000ffff065224 */ /* 0x001fe200078e0008 */
[----:B------:R-:W-:Y:S01]  /*18d60*/  ISETP.GT.AND P6, PT, R0, 0xf8, P0 ;  /* 0x000000f80000780c */ /* 0x000fe200007c4270 */
[----:B------:R-:W-:Y:S01]  /*18d70*/  @P5 IMAD.MOV.U32 R7, RZ, RZ, R9 ;  /* 0x000000ffff075224 */ /* 0x000fe200078e0009 */
[----:B------:R-:W-:Y:S01]  /*18d80*/  F2FP.TF32.F32.PACK_B R13, R13 ;  /* 0x0000000dff0d723e */ /* 0x000fe200024050ff */
[-C--:B------:R-:W-:Y:S01]  /*18d90*/  FMUL R147, R147, R2.reuse ;  /* 0x0000000293937220 */ /* 0x080fe20000400000 */
[-C--:B------:R-:W-:Y:S01]  /*18da0*/  FMUL R19, R148, R2.reuse ;  /* 0x0000000294137220 */ /* 0x080fe20000400000 */
[----:B------:R-:W-:Y:S01]  /*18db0*/  FMUL R149, R149, R2 ;  /* 0x0000000295957220 */ /* 0x000fe20000400000 */
[----:B------:R-:W-:Y:S01]  /*18dc0*/  @P2 STG.E desc[UR36][R4.64+0x3c4], R145 ;  /* 0x0003c49104002986 */ /* 0x000fe2000c101924 */
[----:B------:R-:W-:-:S02]  /*18dd0*/  ISETP.GT.AND P0, PT, R0, 0xf9, P0 ;  /* 0x000000f90000780c */ /* 0x000fc40000704270 */
[----:B------:R-:W-:Y:S01]  /*18de0*/  F2FP.TF32.F32.PACK_B R147, R147 ;  /* 0x00000093ff93723e */ /* 0x000fe200024050ff */
[----:B------:R0:W-:Y:S01]  /*18df0*/  @P5 STG.E desc[UR36][R6.64+0x3c0], R13 ;  /* 0x0003c00d06005986 */ /* 0x0001e2000c101924 */
[----:B------:R-:W-:Y:S01]  /*18e00*/  F2FP.TF32.F32.PACK_B R19, R19 ;  /* 0x00000013ff13723e */ /* 0x000fe200024050ff */
[-C--:B------:R-:W-:Y:S01]  /*18e10*/  FMUL R21, R150, R2.reuse ;  /* 0x0000000296157220 */ /* 0x080fe20000400000 */
[----:B------:R-:W-:Y:S01]  /*18e20*/  F2FP.TF32.F32.PACK_B R149, R149 ;  /* 0x00000095ff95723e */ /* 0x000fe200024050ff */
[----:B------:R-:W-:Y:S01]  /*18e30*/  FMUL R151, R151, R2 ;  /* 0x0000000297977220 */ /* 0x000fe20000400000 */
[----:B0-----:R-:W-:Y:S02]  /*18e40*/  @P4 IMAD.MOV.U32 R6, RZ, RZ, R8 ;  /* 0x000000ffff064224 */ /* 0x001fe400078e0008 */
[----:B------:R-:W-:Y:S01]  /*18e50*/  @P4 IMAD.MOV.U32 R7, RZ, RZ, R9 ;  /* 0x000000ffff074224 */ /* 0x000fe200078e0009 */
[----:B------:R-:W-:-:S04]  /*18e60*/  F2FP.TF32.F32.PACK_B R21, R21 ;  /* 0x00000015ff15723e */ /* 0x000fc800024050ff */
[----:B------:R-:W-:Y:S01]  /*18e70*/  @P4 STG.E desc[UR36][R6.64+0x3c4], R147 ;  /* 0x0003c49306004986 */ /* 0x000fe2000c101924 */
[----:B------:R-:W-:-:S03]  /*18e80*/  F2FP.TF32.F32.PACK_B R151, R151 ;  /* 0x00000097ff97723e */ /* 0x000fc600024050ff */
[----:B------:R-:W-:Y:S04]  /*18e90*/  @P3 STG.E desc[UR36][R4.64+0x3e0], R19 ;  /* 0x0003e01304003986 */ /* 0x000fe8000c101924 */
[----:B------:R0:W-:Y:S02]  /*18ea0*/  @P1 STG.E desc[UR36][R4.64+0x3e4], R149 ;  /* 0x0003e49504001986 */ /* 0x0001e4000c101924 */
[----:B0-----:R-:W-:Y:S02]  /*18eb0*/  @P6 IMAD.MOV.U32 R4, RZ, RZ, R8 ;  /* 0x000000ffff046224 */ /* 0x001fe400078e0008 */
[----:B------:R-:W-:-:S05]  /*18ec0*/  @P6 IMAD.MOV.U32 R5, RZ, RZ, R9 ;  /* 0x000000ffff056224 */ /* 0x000fca00078e0009 */
[----:B------:R0:W-:Y:S04]  /*18ed0*/  @P6 STG.E desc[UR36][R4.64+0x3e0], R21 ;  /* 0x0003e01504006986 */ /* 0x0001e8000c101924 */
[----:B------:R0:W-:Y:S02]  /*18ee0*/  @P0 STG.E desc[UR36][R8.64+0x3e4], R151 ;  /* 0x0003e49708000986 */ /* 0x0001e4000c101924 */
.L_x_536:
[----:B------:R-:W-:Y:S05]  /*18ef0*/  BSYNC B0 ;  /* 0x0000000000007941 */ /* 0x000fea0003800000 */
.L_x_28:
[----:B0---4-:R-:W4:Y:S01]  /*18f00*/  LDL.LU R4, [R1+0x200] ;  /* 0x0002000001047983 */ /* 0x011f220000300800 */
[----:B------:R-:W-:Y:S01]  /*18f10*/  ULDC UR4, c[0x0][0xc] ;  /* 0x0000030000047ab9 */ /* 0x000fe20000000800 */
[----:B------:R-:W-:Y:S01]  /*18f20*/  ULDC UR5, c[0x0][0x10] ;  /* 0x0000040000057ab9 */ /* 0x000fe20000000800 */
[----:B-----5:R-:W4:Y:S01]  /*18f30*/  LDC R3, c[0x0][0x14] ;  /* 0x00000500ff037b82 */ /* 0x020f220000000800 */
[----:B------:R-:W-:Y:S01]  /*18f40*/  UIMAD.WIDE.U32 UR4, UR4, UR5, URZ ;  /* 0x00000005040472a5 */ /* 0x000fe2000f8e003f */
[----:B------:R-:W-:Y:S01]  /*18f50*/  IMAD.MOV.U32 R5, RZ, RZ, R17 ;  /* 0x000000ffff057224 */ /* 0x000fe200078e0011 */
[----:B------:R-:W-:Y:S01]  /*18f60*/  UMOV UR42, 0xffffffff ;  /* 0xffffffff002a7882 */ /* 0x000fe20000000000 */
[----:B------:R-:W-:Y:S01]  /*18f70*/  UMOV UR43, 0xffffffff ;  /* 0xffffffff002b7882 */ /* 0x000fe20000000000 */
[----:B------:R-:W-:Y:S02]  /*18f80*/  PRMT R0, RZ, 0x7610, R0 ;  /* 0x00007610ff007816 */ /* 0x000fe40000000000 */
[----:B----4-:R-:W-:-:S04]  /*18f90*/  IMAD.WIDE.U32 R4, R3, UR4, R4 ;  /* 0x0000000403047c25 */ /* 0x010fc8000f8e0004 */
[----:B------:R-:W-:Y:S02]  /*18fa0*/  IMAD.MOV.U32 R6, RZ, RZ, R4 ;  /* 0x000000ffff067224 */ /* 0x000fe400078e0004 */
[----:B------:R-:W-:Y:S01]  /*18fb0*/  IMAD R3, R3, UR5, RZ ;  /* 0x0000000503037c24 */ /* 0x000fe2000f8e02ff */
[----:B------:R-:W-:Y:S02]  /*18fc0*/  ULDC.64 UR4, c[0x0][0x650] ;  /* 0x0001940000047ab9 */ /* 0x000fe40000000a00 */
[----:B------:R0:W-:Y:S01]  /*18fd0*/  STL [R1+0x200], R6 ;  /* 0x0002000601007387 */ /* 0x0001e20000100800 */
[----:B------:R-:W-:Y:S01]  /*18fe0*/  IMAD.IADD R17, R5, 0x1, R3 ;  /* 0x0000000105117824 */ /* 0x000fe200078e0203 */
[----:B------:R-:W-:-:S04]  /*18ff0*/  ISETP.GE.U32.AND P0, PT, R4, UR4, PT ;  /* 0x0000000404007c0c */ /* 0x000fc8000bf06070 */
[----:B------:R-:W-:-:S13]  /*19000*/  ISETP.GE.U32.AND.EX P0, PT, R17, UR5, PT, P0 ;  /* 0x0000000511007c0c */ /* 0x000fda000bf06100 */
[----:B0-----:R-:W-:Y:S05]  /*19010*/  @P0 BRA `(.L_x_537) ;  /* 0x0000000400880947 */ /* 0x001fea0003800000 */
[----:B------:R-:W0:Y:S01]  /*19020*/  S2UR UR6, SR_CTAID.X ;  /* 0x00000000000679c3 */ /* 0x000e220000002500 */
[----:B------:R-:W-:Y:S01]  /*19030*/  ULDC.64 UR12, c[0x0][0x628] ;  /* 0x00018a00000c7ab9 */ /* 0x000fe20000000a00 */
[----:B------:R-:W-:Y:S01]  /*19040*/  ULDC UR4, c[0x0][0x150] ;  /* 0x0000540000047ab9 */ /* 0x000fe20000000800 */
[----:B------:R-:W-:Y:S01]  /*19050*/  ISETP.NE.U32.AND P0, PT, RZ, UR12, PT ;  /* 0x0000000cff007c0c */ /* 0x000fe2000bf05070 */
[----:B------:R-:W-:Y:S01]  /*19060*/  ULDC UR15, c[0x0][0x630] ;  /* 0x00018c00000f7ab9 */ /* 0x000fe20000000800 */
[C---:B------:R-:W-:Y:S01]  /*19070*/  R2UR UR16, R6.reuse ;  /* 0x00000000061072ca */ /* 0x040fe200000e0000 */
[----:B------:R-:W-:Y:S01]  /*19080*/  ULDC UR19, c[0x0][0x154] ;  /* 0x0000550000137ab9 */ /* 0x000fe20000000800 */
[----:B------:R-:W-:Y:S01]  /*19090*/  ISETP.NE.AND.EX P0, PT, RZ, UR13, PT, P0 ;  /* 0x0000000dff007c0c */ /* 0x000fe2000bf05300 */
[----:B------:R-:W4:Y:S01]  /*190a0*/  S2UR UR18, SR_CTAID.Y ;  /* 0x00000000001279c3 */ /* 0x000f220000002600 */
[----:B------:R-:W-:Y:S02]  /*190b0*/  R2UR UR17, R17 ;  /* 0x00000000111172ca */ /* 0x000fe400000e0000 */
[----:B------:R-:W-:-:S02]  /*190c0*/  R2UR UR10, R6 ;  /* 0x00000000060a72ca */ /* 0x000fc400000e0000 */
[----:B------:R-:W-:Y:S02]  /*190d0*/  R2UR UR11, R17 ;  /* 0x00000000110b72ca */ /* 0x000fe400000e0000 */
[----:B0-----:R-:W-:-:S05]  /*190e0*/  I2FP.F32.U32 R0, UR6 ;  /* 0x0000000600007c45 */ /* 0x001fca0008201000 */
[----:B------:R-:W-:-:S04]  /*190f0*/  FMUL R0, R0, UR4 ;  /* 0x0000000400007c20 */ /* 0x000fc80008400000 */
[----:B------:R0:W0:Y:S01]  /*19100*/  F2I.U32.TRUNC.NTZ R3, R0 ;  /* 0x0000000000037305 */ /* 0x000022000020f000 */
[----:B----4-:R-:W-:Y:S05]  /*19110*/  @!P0 BRA `(.L_x_538) ;  /* 0x0000000000308947 */ /* 0x010fea0003800000 */
        /* <DEDUP_REMOVED lines=12> */
.L_x_538:
[----:B------:R-:W-:Y:S01]  /*191e0*/  USHF.R.U64 UR43, UR10, UR15, UR11 ;  /* 0x0000000f0a2b7299 */ /* 0x000fe2000800120b */
[----:B0-----:R-:W-:Y:S01]  /*191f0*/  I2FP.F32.U32 R0, UR18 ;  /* 0x0000001200007c45 */ /* 0x001fe20008201000 */
[----:B------:R-:W-:Y:S02]  /*19200*/  USHF.R.U32.HI UR4, URZ, UR15, UR11 ;  /* 0x0000000f3f047299 */ /* 0x000fe4000801160b */
        /* <DEDUP_REMOVED lines=8> */
[----:B------:R-:W-:Y:S01]  /*19290*/  UIMAD.WIDE.U32 UR8, UR10, UR12, UR8 ;  /* 0x0000000c0a0872a5 */ /* 0x000fe2000f8e0008 */
[----:B------:R-:W-:Y:S01]  /*192a0*/  R2UR UR12, R3 ;  /* 0x00000000030c72ca */ /* 0x000fe200000e0000 */
[----:B------:R-:W-:Y:S01]  /*192b0*/  UIMAD UR10, UR10, UR13, UR4 ;  /* 0x0000000d0a0a72a4 */ /* 0x000fe2000f8e0204 */
[----:B------:R-:W-:Y:S01]  /*192c0*/  ULDC UR11, c[0x0][0x618] ;  /* 0x00018600000b7ab9 */ /* 0x000fe20000000800 */
[----:B------:R-:W-:Y:S02]  /*192d0*/  ULDC UR21, c[0x0][0x658] ;  /* 0x0001960000157ab9 */ /* 0x000fe40000000800 */
[----:B------:R-:W-:Y:S01]  /*192e0*/  UIADD3 UR9, UR9, UR10, URZ ;  /* 0x0000000a09097290 */ /* 0x000fe2000fffe03f */
[----:B------:R-:W-:Y:S01]  /*192f0*/  UMOV UR15, 0xffffffff ;  /* 0xffffffff000f7882 */ /* 0x000fe20000000000 */
[----:B------:R-:W-:Y:S01]  /*19300*/  ULDC.64 UR4, c[0x0][0x640] ;  /* 0x0001900000047ab9 */ /* 0x000fe20000000a00 */
[----:B------:R-:W-:Y:S01]  /*19310*/  USHF.L.U32 UR15, UR15, UR21, URZ ;  /* 0x000000150f0f7299 */ /* 0x000fe2000800063f */
[----:B------:R-:W-:Y:S01]  /*19320*/  ISETP.NE.U32.AND P0, PT, RZ, UR4, PT ;  /* 0x00000004ff007c0c */ /* 0x000fe2000bf05070 */
[----:B------:R-:W-:-:S02]  /*19330*/  USHF.R.U64 UR16, UR8, UR11, UR9 ;  /* 0x0000000b08107299 */ /* 0x000fc40008001209 */
[----:B------:R-:W-:Y:S01]  /*19340*/  USHF.R.U32.HI UR8, URZ, UR11, UR9 ;  /* 0x0000000b3f087299 */ /* 0x000fe20008011609 */
[----:B0-----:R-:W-:Y:S01]  /*19350*/  R2UR UR14, R0 ;  /* 0x00000000000e72ca */ /* 0x001fe200000e0000 */
[----:B------:R-:W-:Y:S01]  /*19360*/  ULDC UR17, c[0x0][0x608] ;  /* 0x0001820000117ab9 */ /* 0x000fe20000000800 */
[----:B------:R-:W-:Y:S01]  /*19370*/  ULOP3.LUT UR41, URZ, UR15, URZ, 0x33, !UPT ;  /* 0x0000000f3f297292 */ /* 0x000fe2000f8e333f */
[----:B------:R-:W-:Y:S01]  /*19380*/  ISETP.NE.AND.EX P0, PT, RZ, UR5, PT, P0 ;  /* 0x00000005ff007c0c */ /* 0x000fe2000bf05300 */
[----:B------:R-:W-:Y:S02]  /*19390*/  USHF.R.U64 UR15, UR16, UR17, UR8 ;  /* 0x00000011100f7299 */ /* 0x000fe40008001208 */
[----:B------:R-:W-:Y:S02]  /*193a0*/  USHF.R.U32.HI UR8, URZ, UR17, UR8 ;  /* 0x000000113f087299 */ /* 0x000fe40008011608 */
[----:B------:R-:W-:Y:S02]  /*193b0*/  UIADD3 UR12, -UR12, URZ, URZ ;  /* 0x0000003f0c0c7290 */ /* 0x000fe4000fffe13f */
[----:B------:R-:W-:Y:S01]  /*193c0*/  USHF.R.U64 UR17, UR15, UR21, UR8 ;  /* 0x000000150f117299 */ /* 0x000fe20008001208 */
[----:B------:R-:W-:Y:S01]  /*193d0*/  UMOV UR19, 0x1 ;  /* 0x0000000100137882 */ /* 0x000fe20000000000 */
[----:B------:R-:W-:Y:S01]  /*193e0*/  ULDC UR13, c[0x0][0x144] ;  /* 0x00005100000d7ab9 */ /* 0x000fe20000000800 */
[----:B------:R-:W-:Y:S01]  /*193f0*/  ULDC UR7, c[0x0][0x600] ;  /* 0x0001800000077ab9 */ /* 0x000fe20000000800 */
[----:B------:R-:W-:-:S02]  /*19400*/  USHF.L.U32 UR24, UR19, UR21, URZ ;  /* 0x0000001513187299 */ /* 0x000fc4000800063f */
[----:B------:R-:W-:Y:S02]  /*19410*/  USHF.R.U32.HI UR8, URZ, UR21, UR8 ;  /* 0x000000153f087299 */ /* 0x000fe40008011608 */
[----:B------:R-:W-:Y:S02]  /*19420*/  UIMAD UR21, UR13, UR12, UR6 ;  /* 0x0000000c0d1572a4 */ /* 0x000fe4000f8e0206 */
[----:B------:R-:W-:Y:S02]  /*19430*/  UIADD3 UR20, UR7, -0x1, URZ ;  /* 0xffffffff07147890 */ /* 0x000fe4000fffe03f */
[----:B------:R-:W-:Y:S01]  /*19440*/  UIADD3 UR19, -UR14, URZ, URZ ;  /* 0x0000003f0e137290 */ /* 0x000fe2000fffe13f */
        /* <DEDUP_REMOVED lines=17> */
.L_x_539:
[----:B------:R-:W-:Y:S01]  /*19560*/  UISETP.NE.AND UP0, UPT, UR45, URZ, UPT ;  /* 0x0000003f2d00728c */ /* 0x000fe2000bf05270 */
[----:B------:R-:W-:Y:S01]  /*19570*/  MOV R0, 0x1 ;  /* 0x0000000100007802 */ /* 0x000fe20000000f00 */
[----:B------:R-:W-:Y:S02]  /*19580*/  USHF.R.U64 UR4, UR6, UR22, UR8 ;  /* 0x0000001606047299 */ /* 0x000fe40008001208 */
[----:B------:R-:W-:Y:S02]  /*19590*/  ULOP3.LUT UR41, UR15, UR41, URZ, 0xc0, !UPT ;  /* 0x000000290f297292 */ /* 0x000fe4000f8ec03f */
[----:B------:R-:W-:Y:S02]  /*195a0*/  UIADD3 UR5, -UR4, URZ, URZ ;  /* 0x0000003f04057290 */ /* 0x000fe4000fffe13f */
[----:B------:R-:W-:Y:S02]  /*195b0*/  UIMAD UR41, UR24, UR4, UR41 ;  /* 0x00000004182972a4 */ /* 0x000fe4000f8e0229 */
[----:B------:R-:W-:-:S02]  /*195c0*/  ULOP3.LUT UR16, UR16, UR20, URZ, 0xc0, !UPT ;  /* 0x0000001410107292 */ /* 0x000fc4000f8ec03f */
[----:B------:R-:W-:Y:S02]  /*195d0*/  @UP0 UIMAD UR21, UR25, UR19, UR18 ;  /* 0x00000013191502a4 */ /* 0x000fe4000f8e0212 */
[----:B------:R-:W-:-:S03]  /*195e0*/  UIMAD UR4, UR5, UR23, UR17 ;  /* 0x00000017050472a4 */ /* 0x000fc6000f8e0211 */
[----:B------:R-:W-:Y:S01]  /*195f0*/  ULDC UR5, c[0x0][0x610] ;  /* 0x0001840000057ab9 */ /* 0x000fe20000000800 */
[----:B------:R-:W-:Y:S02]  /*19600*/  UIMAD UR4, UR4, UR7, UR16 ;  /* 0x00000007040472a4 */ /* 0x000fe4000f8e0210 */
[----:B------:R-:W-:-:S04]  /*19610*/  UIMAD UR41, UR41, UR5, UR21 ;  /* 0x00000005292972a4 */ /* 0x000fc8000f8e0215 */
[----:B------:R-:W-:Y:S02]  /*19620*/  USEL UR42, UR4, UR41, !UP0 ;  /* 0x00000029042a7287 */ /* 0x000fe4000c000000 */
[----:B------:R-:W-:-:S12]  /*19630*/  USEL UR41, UR41, UR4, !UP0 ;  /* 0x0000000429297287 */ /* 0x000fd8000c000000 */
.L_x_537:
[----:B------:R-:W-:-:S13]  /*19640*/  LOP3.LUT P0, RZ, R0, 0xff, RZ, 0xc0, !PT ;  /* 0x000000ff00ff7812 */ /* 0x000fda000780c0ff */
[----:B------:R-:W-:Y:S05]  /*19650*/  @P0 BRA `(.L_x_540) ;  /* 0xfffffe7800a80947 */ /* 0x000fea000383ffff */
[----:B------:R-:W-:Y:S05]  /*19660*/  EXIT ;  /* 0x000000000000794d */ /* 0x000fea0003800000 */
.L_x_3:
[----:B------:R-:W2:Y:S01]  /*19670*/  LDL R3, [R1+0x200] ;  /* 0x0002000001037983 */ /* 0x000ea20000100800 */
[----:B------:R-:W-:Y:S01]  /*19680*/  ULDC.64 UR8, c[0x0][0x650] ;  /* 0x0001940000087ab9 */ /* 0x000fe20000000a00 */
[----:B------:R-:W-:Y:S01]  /*19690*/  PRMT R0, RZ, 0x7610, R0 ;  /* 0x00007610ff007816 */ /* 0x000fe20000000000 */
[----:B------:R-:W-:Y:S02]  /*196a0*/  IMAD.MOV.U32 R5, RZ, RZ, -0x1 ;  /* 0xffffffffff057424 */ /* 0x000fe400078e00ff */
[----:B------:R-:W-:Y:S02]  /*196b0*/  IMAD.MOV.U32 R2, RZ, RZ, -0x1 ;  /* 0xffffffffff027424 */ /* 0x000fe400078e00ff */
[----:B------:R-:W-:Y:S01]  /*196c0*/  IMAD.MOV.U32 R10, RZ, RZ, -0x1 ;  /* 0xffffffffff0a7424 */ /* 0x000fe200078e00ff */
[----:B--2---:R-:W-:-:S04]  /*196d0*/  ISETP.GE.U32.AND P0, PT, R3, UR8, PT ;  /* 0x0000000803007c0c */ /* 0x004fc8000bf06070 */
[----:B------:R-:W-:-:S13]  /*196e0*/  ISETP.GE.U32.AND.EX P0, PT, R17, UR9, PT, P0 ;  /* 0x0000000911007c0c */ /* 0x000fda000bf06100 */
[----:B------:R-:W-:Y:S05]  /*196f0*/  @P0 BRA `(.L_x_541) ;  /* 0x00000004008c0947 */ /* 0x000fea0003800000 */
[----:B------:R-:W-:Y:S01]  /*19700*/  I2FP.F32.U32 R0, UR4 ;  /* 0x0000000400007c45 */ /* 0x000fe20008201000 */
[----:B0-----:R-:W-:Y:S01]  /*19710*/  ULDC.64 UR16, c[0x0][0x628] ;  /* 0x00018a0000107ab9 */ /* 0x001fe20000000a00 */
        /* <DEDUP_REMOVED lines=24> */
.L_x_542:
        /* <DEDUP_REMOVED lines=24> */
[----:B------:R-:W-:Y:S01]  /*19a20*/  UMOV UR19, 0x1 ;  /* 0x0000000100137882 */ /* 0x000fe20000000000 */
[----:B------:R-:W-:Y:S01]  /*19a30*/  ULDC UR20, c[0x0][0x608] ;  /* 0x0001820000147ab9 */ /* 0x000fe20000000800 */
[----:B------:R-:W-:Y:S01]  /*19a40*/  USHF.L.U32 UR26, UR19, UR23, URZ ;  /* 0x00000017131a7299 */ /* 0x000fe2000800063f */
[----:B------:R-:W-:Y:S01]  /*19a50*/  ISETP.NE.AND.EX P0, PT, RZ, UR9, PT, P0 ;  /* 0x00000009ff007c0c */ /* 0x000fe2000bf05300 */
[----:B------:R-:W-:Y:S02]  /*19a60*/  USHF.R.U64 UR19, UR18, UR20, UR11 ;  /* 0x0000001412137299 */ /* 0x000fe4000800120b */
[----:B------:R-:W-:Y:S02]  /*19a70*/  USHF.R.U32.HI UR11, URZ, UR20, UR11 ;  /* 0x000000143f0b7299 */ /* 0x000fe4000801160b */
[----:B------:R-:W-:-:S02]  /*19a80*/  UIADD3 UR15, -UR15, URZ, URZ ;  /* 0x0000003f0f0f7290 */ /* 0x000fc4000fffe13f */
[----:B------:R-:W-:Y:S01]  /*19a90*/  USHF.R.U64 UR20, UR19, UR23, UR11 ;  /* 0x0000001713147299 */ /* 0x000fe2000800120b */
[----:B------:R-:W-:Y:S01]  /*19aa0*/  ULDC UR16, c[0x0][0x144] ;  /* 0x0000510000107ab9 */ /* 0x000fe20000000800 */
[----:B------:R-:W-:Y:S01]  /*19ab0*/  ULDC UR6, c[0x0][0x600] ;  /* 0x0001800000067ab9 */ /* 0x000fe20000000800 */
[----:B------:R-:W-:Y:S02]  /*19ac0*/  USHF.R.U32.HI UR11, URZ, UR23, UR11 ;  /* 0x000000173f0b7299 */ /* 0x000fe4000801160b */
[----:B------:R-:W-:Y:S02]  /*19ad0*/  UIMAD UR23, UR16, UR15, UR4 ;  /* 0x0000000f101772a4 */ /* 0x000fe4000f8e0204 */
[----:B------:R-:W-:Y:S02]  /*19ae0*/  UIADD3 UR22, UR6, -0x1, URZ ;  /* 0xffffffff06167890 */ /* 0x000fe4000fffe03f */
[----:B------:R-:W-:Y:S02]  /*19af0*/  ULOP3.LUT UR27, URZ, UR13, URZ, 0x33, !UPT ;  /* 0x0000000d3f1b7292 */ /* 0x000fe4000f8e333f */
        /* <DEDUP_REMOVED lines=18> */
.L_x_543:
[----:B------:R-:W-:Y:S01]  /*19c20*/  UISETP.NE.AND UP0, UPT, UR45, URZ, UPT ;  /* 0x0000003f2d00728c */ /* 0x000fe2000bf05270 */
[----:B------:R-:W-:Y:S01]  /*19c30*/  IMAD.MOV.U32 R0, RZ, RZ, 0x1 ;  /* 0x00000001ff007424 */ /* 0x000fe200078e00ff */
[----:B------:R-:W-:Y:S01]  /*19c40*/  USHF.R.U64 UR8, UR4, UR24, UR11 ;  /* 0x0000001804087299 */ /* 0x000fe2000800120b */
[----:B------:R-:W-:Y:S01]  /*19c50*/  IMAD.U32 R10, RZ, RZ, UR5 ;  /* 0x00000005ff0a7e24 */ /* 0x000fe2000f8e00ff */
[----:B------:R-:W-:Y:S02]  /*19c60*/  ULOP3.LUT UR4, UR19, UR27, URZ, 0xc0, !UPT ;  /* 0x0000001b13047292 */ /* 0x000fe4000f8ec03f */
[----:B------:R-:W-:Y:S02]  /*19c70*/  ULOP3.LUT UR18, UR18, UR22, URZ, 0xc0, !UPT ;  /* 0x0000001612127292 */ /* 0x000fe4000f8ec03f */
[----:B------:R-:W-:-:S03]  /*19c80*/  UIMAD UR4, UR26, UR8, UR4 ;  /* 0x000000081a0472a4 */ /* 0x000fc6000f8e0204 */
[----:B------:R-:W-:Y:S02]  /*19c90*/  @UP0 UIMAD UR23, UR28, UR21, UR7 ;  /* 0x000000151c1702a4 */ /* 0x000fe4000f8e0207 */
[----:B------:R-:W-:-:S03]  /*19ca0*/  UIADD3 UR7, -UR8, URZ, URZ ;  /* 0x0000003f08077290 */ /* 0x000fc6000fffe13f */
[----:B------:R-:W-:Y:S01]  /*19cb0*/  ULDC UR8, c[0x0][0x610] ;  /* 0x0001840000087ab9 */ /* 0x000fe20000000800 */
[----:B------:R-:W-:Y:S02]  /*19cc0*/  UIMAD UR7, UR7, UR25, UR20 ;  /* 0x00000019070772a4 */ /* 0x000fe4000f8e0214 */
[----:B------:R-:W-:Y:S02]  /*19cd0*/  UIMAD UR4, UR4, UR8, UR23 ;  /* 0x00000008040472a4 */ /* 0x000fe4000f8e0217 */
[----:B------:R-:W-:-:S04]  /*19ce0*/  UIMAD UR7, UR7, UR6, UR18 ;  /* 0x00000006070772a4 */ /* 0x000fc8000f8e0212 */
[----:B------:R-:W-:Y:S02]  /*19cf0*/  USEL UR6, UR7, UR4, !UP0 ;  /* 0x0000000407067287 */ /* 0x000fe4000c000000 */
[----:B------:R-:W-:-:S04]  /*19d00*/  USEL UR4, UR4, UR7, !UP0 ;  /* 0x0000000704047287 */ /* 0x000fc8000c000000 */
[----:B------:R-:W-:Y:S02]  /*19d10*/  IMAD.U32 R2, RZ, RZ, UR6 ;  /* 0x00000006ff027e24 */ /* 0x000fe4000f8e00ff */
[----:B------:R-:W-:-:S07]  /*19d20*/  IMAD.U32 R5, RZ, RZ, UR4 ;  /* 0x00000004ff057e24 */ /* 0x000fce000f8e00ff */
.L_x_541:
[----:B------:R-:W-:-:S08]  /*19d30*/  NOP ;  /* 0x0000000000007918 */ /* 0x000fd00000000000 */
[----:B0-----:R-:W0:-:S00]  /*19d40*/  USETMAXREG.DEALLOC.CTAPOOL 0x18 ;  /* 0x00000018000079c8 */ /* 0x001e0000080e0500 */
[----:B------:R-:W-:-:S13]  /*19d50*/  ISETP.NE.AND P0, PT, RZ, UR10, PT ;  /* 0x0000000aff007c0c */ /* 0x000fda000bf05270 */
[----:B------:R-:W-:Y:S05]  /*19d60*/  @P0 EXIT ;  /* 0x000000000000094d */ /* 0x000fea0003800000 */
[----:B0-----:R-:W-:Y:S01]  /*19d70*/  LOP3.LUT P0, RZ, R0, 0xff, RZ, 0xc0, !PT ;  /* 0x000000ff00ff7812 */ /* 0x001fe2000780c0ff */
[----:B------:R-:W-:Y:S02]  /*19d80*/  IMAD.MOV.U32 R7, RZ, RZ, 0x1 ;  /* 0x00000001ff077424 */ /* 0x000fe400078e00ff */
[----:B------:R-:W-:-:S10]  /*19d90*/  IMAD.MOV.U32 R6, RZ, RZ, RZ ;  /* 0x000000ffff067224 */ /* 0x000fd400078e00ff */
[----:B------:R-:W-:Y:S05]  /*19da0*/  @!P0 BRA `(.L_x_544) ;  /* 0x0000000c00508947 */ /* 0x000fea0003800000 */
[----:B------:R-:W0:Y:S01]  /*19db0*/  S2R R3, SR_TID.X ;  /* 0x0000000000037919 */ /* 0x000e220000002100 */
[----:B------:R-:W1:Y:S01]  /*19dc0*/  LDC R0, c[0x0][0x28c] ;  /* 0x0000a300ff007b82 */ /* 0x000e620000000800 */
[----:B------:R-:W-:Y:S01]  /*19dd0*/  ULDC UR5, c[0x0][0x658] ;  /* 0x0001960000057ab9 */ /* 0x000fe20000000800 */
[----:B------:R-:W-:Y:S01]  /*19de0*/  UMOV UR7, 0xffffffff ;  /* 0xffffffff00077882 */ /* 0x000fe20000000000 */
[----:B------:R-:W-:Y:S01]  /*19df0*/  ULDC UR6, c[0x0][0xc] ;  /* 0x0000030000067ab9 */ /* 0x000fe20000000800 */
[----:B------:R-:W-:Y:S01]  /*19e00*/  USHF.L.U32 UR8, UR7, UR5, URZ ;  /* 0x0000000507087299 */ /* 0x000fe2000800063f */
[----:B------:R-:W-:Y:S01]  /*19e10*/  BSSY B0, `(.L_x_544) ;  /* 0x00000cd000007945 */ /* 0x000fe20003800000 */
[----:B------:R-:W-:Y:S01]  /*19e20*/  UMOV UR9, 0x1 ;  /* 0x0000000100097882 */ /* 0x000fe20000000000 */
[----:B------:R-:W-:Y:S01]  /*19e30*/  ULDC UR7, c[0x0][0x10] ;  /* 0x0000040000077ab9 */ /* 0x000fe20000000800 */
[----:B------:R-:W-:Y:S01]  /*19e40*/  USHF.L.U32 UR17, UR9, UR5, URZ ;  /* 0x0000000509117299 */ /* 0x000fe2000800063f */
[----:B------:R-:W-:Y:S01]  /*19e50*/  IMAD.MOV.U32 R9, RZ, RZ, 0x1 ;  /* 0x00000001ff097424 */ /* 0x000fe200078e00ff */
[----:B------:R-:W-:Y:S01]  /*19e60*/  UIMAD.WIDE.U32 UR6, UR6, UR7, URZ ;  /* 0x00000007060672a5 */ /* 0x000fe2000f8e003f */
[----:B------:R-:W-:Y:S01]  /*19e70*/  MOV R7, 0x1 ;  /* 0x0000000100077802 */ /* 0x000fe20000000f00 */
[----:B------:R-:W-:Y:S01]  /*19e80*/  ULDC UR5, c[0x0][0x14] ;  /* 0x0000050000057ab9 */ /* 0x000fe20000000800 */
[----:B------:R-:W-:Y:S01]  /*19e90*/  IMAD.MOV.U32 R6, RZ, RZ, RZ ;  /* 0x000000ffff067224 */ /* 0x000fe200078e00ff */
[----:B------:R-:W-:-:S02]  /*19ea0*/  UIMAD.WIDE.U32 UR20, UR6, UR5, URZ ;  /* 0x00000005061472a5 */ /* 0x000fc4000f8e003f */
[----:B------:R-:W-:Y:S01]  /*19eb0*/  UIMAD UR13, UR7, UR5, URZ ;  /* 0x00000005070d72a4 */ /* 0x000fe2000f8e023f */
[----:B------:R-:W-:Y:S01]  /*19ec0*/  ULDC UR4, c[0x0][0x600] ;  /* 0x0001800000047ab9 */ /* 0x000fe20000000800 */
[----:B------:R-:W-:Y:S02]  /*19ed0*/  ULOP3.LUT UR19, UR40, 0x2, URZ, 0xfc, !UPT ;  /* 0x0000000228137892 */ /* 0x000fe4000f8efc3f */
[----:B------:R-:W-:Y:S02]  /*19ee0*/  UIADD3 UR4, UR4, -0x1, URZ ;  /* 0xffffffff04047890 */ /* 0x000fe4000fffe03f */
[----:B------:R-:W-:Y:S01]  /*19ef0*/  ULOP3.LUT UR16, URZ, UR8, URZ, 0x33, !UPT ;  /* 0x000000083f107292 */ /* 0x000fe2000f8e333f */
[----:B-1----:R-:W-:Y:S01]  /*19f00*/  VIADD R0, R0, 0x1f ;  /* 0x0000001f00007836 */ /* 0x002fe20000000000 */
[----:B------:R-:W-:Y:S01]  /*19f10*/  UIADD3 UR13, UR21, UR13, URZ ;  /* 0x0000000d150d7290 */ /* 0x000fe2000fffe03f */
[----:B------:R-:W-:Y:S01]  /*19f20*/  ULDC.64 UR22, c[0x0][0x198] ;  /* 0x0000660000167ab9 */ /* 0x000fe20000000a00 */
[----:B0-----:R-:W-:-:S02]  /*19f30*/  LOP3.LUT P3, RZ, R3, 0x7f, RZ, 0xc0, !PT ;  /* 0x0000007f03ff7812 */ /* 0x001fc4000786c0ff */
[----:B------:R-:W-:Y:S02]  /*19f40*/  LOP3.LUT P0, RZ, R3, 0x1f, RZ, 0xc0, !PT ;  /* 0x0000001f03ff7812 */ /* 0x000fe4000780c0ff */
[----:B------:R-:W-:Y:S02]  /*19f50*/  SHF.R.S32.HI R3, RZ, 0x1f, R0 ;  /* 0x0000001fff037819 */ /* 0x000fe40000011400 */
[----:B------:R-:W-:Y:S02]  /*19f60*/  PLOP3.LUT P0, PT, P0, P3, PT, 0x8a, 0x0 ;  /* 0x000000000000781c */ /* 0x000fe40000707172 */
[----:B------:R-:W-:-:S04]  /*19f70*/  LEA.HI R0, R3, R0, RZ, 0x5 ;  /* 0x0000000003007211 */ /* 0x000fc800078f28ff */
[----:B------:R-:W-:-:S05]  /*19f80*/  SHF.R.S32.HI R0, RZ, 0x5, R0 ;  /* 0x00000005ff007819 */ /* 0x000fca0000011400 */
[----:B------:R-:W-:-:S07]  /*19f90*/  VIADD R16, R0, 0x1 ;  /* 0x0000000100107836 */ /* 0x000fce0000000000 */
.L_x_556:
[----:B------:R-:W-:-:S03]  /*19fa0*/  UMOV UR5, 0xffffffff ;  /* 0xffffffff00057882 */ /* 0x000fc60000000000 */
[----:B------:R-:W-:Y:S05]  /*19fb0*/  BRA.DIV UR5, `(.L_x_545) ;  /* 0x0000000e05bc7947 */ /* 0x000fea000b800000 */
[----:B------:R-:W-:-:S13]  /*19fc0*/  ELECT P6, URZ, PT ;  /* 0x00000000003f782f */ /* 0x000fda00038c0000 */
.L_x_567:
[----:B------:R-:W0:Y:S01]  /*19fd0*/  LDC R3, c[0x0][0x28c] ;  /* 0x0000a300ff037b82 */ /* 0x000e220000000800 */
[----:B------:R-:W-:Y:S01]  /*19fe0*/  BSSY B1, `(.L_x_546) ;  /* 0x0000035000017945 */ /* 0x000fe20003800000 */
[----:B0-----:R-:W-:-:S13]  /*19ff0*/  ISETP.LT.OR P6, PT, R3, 0x1, !P6 ;  /* 0x000000010300780c */ /* 0x001fda00077c1670 */
[----:B------:R-:W-:Y:S05]  /*1a000*/  @P6 BRA `(.L_x_547) ;  /* 0x0000000000c86947 */ /* 0x000fea0003800000 */
[----:B------:R-:W-:Y:S02]  /*1a010*/  IMAD.SHL.U32 R2, R2, 0x100, RZ ;  /* 0x0000010002027824 */ /* 0x000fe400078e00ff */
[----:B------:R-:W-:Y:S02]  /*1a020*/  IMAD.SHL.U32 R5, R5, 0x100, RZ ;  /* 0x0000010005057824 */ /* 0x000fe400078e00ff */
[----:B------:R-:W-:Y:S02]  /*1a030*/  IMAD.MOV.U32 R13, RZ, RZ, RZ ;  /* 0x000000ffff0d7224 */ /* 0x000fe400078e00ff */
[----:B------:R-:W-:Y:S02]  /*1a040*/  IMAD.MOV.U32 R4, RZ, RZ, R16 ;  /* 0x000000ffff047224 */ /* 0x000fe400078e0010 */
[----:B------:R-:W-:Y:S02]  /*1a050*/  IMAD.MOV.U32 R3, RZ, RZ, R7 ;  /* 0x000000ffff037224 */ /* 0x000fe400078e0007 */
[----:B------:R-:W-:-:S07]  /*1a060*/  IMAD.MOV.U32 R8, RZ, RZ, R6 ;  /* 0x000000ffff087224 */ /* 0x000fce00078e0006 */
.L_x_551:
[----:B------:R-:W0:Y:S01]  /*1a070*/  S2R R12, SR_CgaCtaId ;  /* 0x00000000000c7919 */ /* 0x000e220000008800 */
[----:B-1----:R-:W-:-:S04]  /*1a080*/  MOV R11, 0x400 ;  /* 0x00000400000b7802 */ /* 0x002fc80000000f00 */
[----:B0-----:R-:W-:Y:S02]  /*1a090*/  LEA R15, R12, R11, 0x18 ;  /* 0x0000000b0c0f7211 */ /* 0x001fe400078ec0ff */
[----:B------:R-:W-:Y:S01]  /*1a0a0*/  SHF.L.U32 R11, R3, 0x1f, RZ ;  /* 0x0000001f030b7819 */ /* 0x000fe200000006ff */
[----:B------:R-:W0:Y:S02]  /*1a0b0*/  @!P3 LDC R12, c[0x0][0x500] ;  /* 0x00014000ff0cbb82 */ /* 0x000e240000000800 */
[----:B------:R-:W-:-:S04]  /*1a0c0*/  IMAD R14, R8, 0x8, R15 ;  /* 0x00000008080e7824 */ /* 0x000fc800078e020f */
[----:B------:R-:W1:Y:S02]  /*1a0d0*/  SYNCS.PHASECHK.TRANS64.TRYWAIT P1, [R14+URZ+0x20], R11 ;  /* 0x0000200b0e0075a7 */ /* 0x000e64000802017f */
[----:B-1----:R-:W-:Y:S05]  /*1a0e0*/  @!P1 BRA `(.L_x_548) ;  /* 0x0000000c00909947 */ /* 0x002fea0003800000 */
.L_x_568:
[----:B------:R-:W-:Y:S01]  /*1a0f0*/  UPRMT UR5, UR19, 0x9910, URZ ;  /* 0x0000991013057896 */ /* 0x000fe2000800003f */
[----:B0-----:R0:W-:Y:S03]  /*1a100*/  @!P3 SYNCS.ARRIVE.TRANS64 RZ, [R14+URZ], R12 ;  /* 0x0000000c0effb9a7 */ /* 0x0011e6000800003f */
[----:B------:R-:W-:-:S06]  /*1a110*/  UISETP.NE.AND UP0, UPT, UR5, 0x2, UPT ;  /* 0x000000020500788c */ /* 0x000fcc000bf05270 */
[----:B------:R-:W-:-:S13]  /*1a120*/  PLOP3.LUT P1, PT, PT, PT, UP0, 0x80, 0x0 ;  /* 0x000000000000781c */ /* 0x000fda0003f2f008 */
[----:B0-----:R-:W-:Y:S05]  /*1a130*/  @P1 BRA `(.L_x_549) ;  /* 0x0000000000041947 */ /* 0x001fea0003800000 */
[----:B------:R-:W-:Y:S01]  /*1a140*/  BPT.TRAP 0x1 ;  /* 0x000000040000795c */ /* 0x000fe20000300000 */
.L_x_549:
[----:B------:R-:W-:Y:S05]  /*1a150*/  @P0 BRA `(.L_x_550) ;  /* 0x0000000000040947 */ /* 0x000fea0003800000 */
[----:B------:R-:W-:Y:S01]  /*1a160*/  BPT.TRAP 0x1 ;  /* 0x000000040000795c */ /* 0x000fe20000300000 */
.L_x_550:
[----:B------:R-:W-:Y:S01]  /*1a170*/  IMAD R15, R8, 0x8000, R15 ;  /* 0x00008000080f7824 */ /* 0x000fe200078e020f */
[----:B------:R-:W-:Y:S01]  /*1a180*/  R2UR UR9, R14 ;  /* 0x000000000e0972ca */ /* 0x000fe200000e0000 */
[----:B------:R-:W-:Y:S01]  /*1a190*/  UIADD3 UR6, UP0, UR22, 0xf0, URZ ;  /* 0x000000f016067890 */ /* 0x000fe2000ff1e03f */
[----:B------:R-:W-:Y:S01]  /*1a1a0*/  R2UR UR11, R5 ;  /* 0x00000000050b72ca */ /* 0x000fe200000e0000 */
[----:B------:R-:W-:Y:S01]  /*1a1b0*/  UIADD3 UR24, UP1, UR22, 0x1f0, URZ ;  /* 0x000001f016187890 */ /* 0x000fe2000ff3e03f */
[----:B------:R-:W-:Y:S01]  /*1a1c0*/  R2UR UR5, R15 ;  /* 0x000000000f0572ca */ /* 0x000fe200000e0000 */
[----:B------:R-:W-:Y:S01]  /*1a1d0*/  UIADD3.X UR7, URZ, UR23, URZ, UP0, !UPT ;  /* 0x000000173f077290 */ /* 0x000fe200087fe43f */
[C---:B------:R-:W-:Y:S01]  /*1a1e0*/  R2UR UR10, R13.reuse ;  /* 0x000000000d0a72ca */ /* 0x040fe200000e0000 */
[----:B------:R-:W-:Y:S01]  /*1a1f0*/  VIADD R8, R8, 0x1 ;  /* 0x0000000108087836 */ /* 0x000fe20000000000 */
[----:B------:R-:W-:Y:S01]  /*1a200*/  R2UR UR12, R10 ;  /* 0x000000000a0c72ca */ /* 0x000fe200000e0000 */
[----:B------:R-:W-:Y:S01]  /*1a210*/  UIADD3.X UR25, URZ, UR23, URZ, UP1, !UPT ;  /* 0x000000173f197290 */ /* 0x000fe20008ffe43f */
[----:B------:R-:W-:Y:S01]  /*1a220*/  IADD3 R4, R4, -0x1, RZ ;  /* 0xffffffff04047810 */ /* 0x000fe20007ffe0ff */
[----:B------:R-:W-:Y:S01]  /*1a230*/  UMOV UR14, 0x0 ;  /* 0x00000000000e7882 */ /* 0x000fe20000000000 */
[----:B------:R-:W-:Y:S01]  /*1a240*/  R2UR UR18, R2 ;  /* 0x00000000021272ca */ /* 0x000fe200000e0000 */
[----:B------:R-:W-:Y:S01]  /*1a250*/  UMOV UR15, 0x10000000 ;  /* 0x10000000000f7882 */ /* 0x000fe20000000000 */
[----:B------:R-:W-:Y:S01]  /*1a260*/  ISETP.GT.AND P2, PT, R4, 0x1, PT ;  /* 0x000000010400780c */ /* 0x000fe20003f44270 */
[----:B------:R-:W-:Y:S01]  /*1a270*/  VIADD R13, R13, 0x20 ;  /* 0x000000200d0d7836 */ /* 0x000fe20000000000 */
[----:B------:R-:W-:Y:S01]  /*1a280*/  ISETP.NE.AND P1, PT, R8, 0x4, PT ;  /* 0x000000040800780c */ /* 0x000fe20003f25270 */
[----:B------:R-:W-:-:S02]  /*1a290*/  UIADD3 UR8, UR5, 0x100, URZ ;  /* 0x0000010005087890 */ /* 0x000fc4000fffe03f */
[----:B------:R-:W-:Y:S01]  /*1a2a0*/  UIADD3 UR5, UR5, 0x20100, URZ ;  /* 0x0002010005057890 */ /* 0x000fe2000fffe03f */
[----:B------:R-:W-:Y:S02]  /*1a2b0*/  SEL R12, RZ, 0x1, P1 ;  /* 0x00000001ff0c7807 */ /* 0x000fe40000800000 */
[----:B------:R-:W-:Y:S02]  /*1a2c0*/  SEL R8, R8, RZ, P1 ;  /* 0x000000ff08087207 */ /* 0x000fe40000800000 */
[----:B------:R-:W-:Y:S02]  /*1a2d0*/  LOP3.LUT R3, R3, R12, RZ, 0x3c, !PT ;  /* 0x0000000c03037212 */ /* 0x000fe400078e3cff */
[----:B------:R0:W-:Y:S02]  /*1a2e0*/  UTMALDG.3D [UR8], [UR6], desc[UR14] ;  /* 0x00000e08060075b4 */ /* 0x0001e40008011000 */
[----:B0-----:R-:W-:Y:S01]  /*1a2f0*/  UMOV UR8, UR5 ;  /* 0x0000000500087c82 */ /* 0x001fe20008000000 */
[----:B------:R-:W-:-:S02]  /*1a300*/  UMOV UR11, UR18 ;  /* 0x00000012000b7c82 */ /* 0x000fc40008000000 */
[----:B------:R0:W-:Y:S02]  /*1a310*/  UTMALDG.3D [UR8], [UR24], desc[UR14] ;  /* 0x00000e08180075b4 */ /* 0x0001e40008011000 */
[----:B0-----:R-:W-:Y:S05]  /*1a320*/  @P2 BRA `(.L_x_551) ;  /* 0xfffffffc00502947 */ /* 0x001fea000383ffff */
.L_x_547:
[----:B------:R-:W-:Y:S05]  /*1a330*/  BSYNC B1 ;  /* 0x0000000000017941 */ /* 0x000fea0003800000 */
.L_x_546:
[----:B-1----:R-:W2:Y:S01]  /*1a340*/  LDL.LU R14, [R1+0x200] ;  /* 0x00020000010e7983 */ /* 0x002ea20000300800 */
[----:B------:R-:W-:Y:S01]  /*1a350*/  LOP3.LUT P4, RZ, R9, 0xff, RZ, 0xc0, !PT ;  /* 0x000000ff09ff7812 */ /* 0x000fe2000788c0ff */
[----:B------:R-:W-:Y:S01]  /*1a360*/  IMAD.IADD R6, R0, 0x1, R6 ;  /* 0x0000000100067824 */ /* 0x000fe200078e0206 */
[----:B------:R-:W-:Y:S01]  /*1a370*/  ULDC.64 UR6, c[0x0][0x650] ;  /* 0x0001940000067ab9 */ /* 0x000fe20000000a00 */
[----:B------:R-:W-:Y:S01]  /*1a380*/  BSSY B1, `(.L_x_552) ;  /* 0x0000073000017945 */ /* 0x000fe20003800000 */
[----:B------:R-:W-:Y:S01]  /*1a390*/  IMAD.MOV.U32 R5, RZ, RZ, -0x1 ;  /* 0xffffffffff057424 */ /* 0x000fe200078e00ff */
[----:B------:R-:W-:Y:S01]  /*1a3a0*/  PRMT R9, RZ, 0x7610, R9 ;  /* 0x00007610ff097816 */ /* 0x000fe20000000009 */
[----:B------:R-:W-:Y:S01]  /*1a3b0*/  IMAD.MOV.U32 R10, RZ, RZ, -0x1 ;  /* 0xffffffffff0a7424 */ /* 0x000fe200078e00ff */
[----:B------:R-:W-:Y:S02]  /*1a3c0*/  SHF.R.U32.HI R2, RZ, 0x2, R6 ;  /* 0x00000002ff027819 */ /* 0x000fe40000011606 */
[----:B------:R-:W-:-:S02]  /*1a3d0*/  ISETP.GT.U32.AND P1, PT, R6, 0x3, PT ;  /* 0x000000030600780c */ /* 0x000fc40003f24070 */
[----:B------:R-:W-:Y:S02]  /*1a3e0*/  LOP3.LUT R2, R2, 0x1, RZ, 0xc0, !PT ;  /* 0x0000000102027812 */ /* 0x000fe400078ec0ff */
[----:B------:R-:W0:Y:S01]  /*1a3f0*/  @P4 S2R R3, SR_CgaCtaId ;  /* 0x0000000000034919 */ /* 0x000e220000008800 */
[----:B------:R-:W-:Y:S02]  /*1a400*/  ISETP.LT.U32.AND P1, PT, R0, 0x4, P1 ;  /* 0x000000040000780c */ /* 0x000fe40000f21070 */
[----:B------:R-:W-:Y:S02]  /*1a410*/  ISETP.NE.U32.AND P2, PT, R2, 0x1, PT ;  /* 0x000000010200780c */ /* 0x000fe40003f45070 */
[----:B------:R-:W-:Y:S02]  /*1a420*/  @P4 MOV R2, 0x400 ;  /* 0x0000040000024802 */ /* 0x000fe40000000f00 */
[----:B------:R-:W-:Y:S02]  /*1a430*/  ISETP.GT.U32.AND P2, PT, R0, 0x3, !P2 ;  /* 0x000000030000780c */ /* 0x000fe40005744070 */
[----:B------:R-:W-:-:S02]  /*1a440*/  LOP3.LUT R6, R6, 0x3, RZ, 0xc0, !PT ;  /* 0x0000000306067812 */ /* 0x000fc400078ec0ff */
[----:B0-----:R-:W-:Y:S02]  /*1a450*/  @P4 LEA R2, R3, R2, 0x18 ;  /* 0x0000000203024211 */ /* 0x001fe400078ec0ff */
[----:B------:R-:W-:Y:S02]  /*1a460*/  SEL R3, RZ, 0x1, !P2 ;  /* 0x00000001ff037807 */ /* 0x000fe40005000000 */
[----:B------:R0:W-:Y:S02]  /*1a470*/  @P4 SYNCS.ARRIVE.TRANS64.A1T0 RZ, [R2+URZ+0x58], RZ ;  /* 0x000058ff02ff49a7 */ /* 0x0001e4000810003f */
[----:B0-----:R-:W-:-:S04]  /*1a480*/  SEL R2, RZ, 0x1, !P1 ;  /* 0x00000001ff027807 */ /* 0x001fc80004800000 */
[----:B------:R-:W-:Y:S01]  /*1a490*/  LOP3.LUT R7, R3, R7, R2, 0x96, !PT ;  /* 0x0000000703077212 */ /* 0x000fe200078e9602 */
[----:B------:R-:W-:Y:S01]  /*1a4a0*/  IMAD.MOV.U32 R2, RZ, RZ, -0x1 ;  /* 0xffffffffff027424 */ /* 0x000fe200078e00ff */
[----:B------:R-:W-:Y:S02]  /*1a4b0*/  PRMT R3, RZ, 0x7610, R3 ;  /* 0x00007610ff037816 */ /* 0x000fe40000000003 */
[----:B--2---:R-:W-:-:S04]  /*1a4c0*/  IADD3 R14, P1, R14, UR20, RZ ;  /* 0x000000140e0e7c10 */ /* 0x004fc8000ff3e0ff */
[----:B------:R-:W-:Y:S01]  /*1a4d0*/  IADD3.X R17, R17, UR13, RZ, P1, !PT ;  /* 0x0000000d11117c10 */ /* 0x000fe20008ffe4ff */
[----:B------:R0:W-:Y:S01]  /*1a4e0*/  STL [R1+0x200], R14 ;  /* 0x0002000e01007387 */ /* 0x0001e20000100800 */
[----:B------:R-:W-:-:S04]  /*1a4f0*/  ISETP.GE.U32.AND P1, PT, R14, UR6, PT ;  /* 0x000000060e007c0c */ /* 0x000fc8000bf26070 */
[----:B------:R-:W-:-:S13]  /*1a500*/  ISETP.GE.U32.AND.EX P1, PT, R17, UR7, PT, P1 ;  /* 0x0000000711007c0c */ /* 0x000fda000bf26110 */
[----:B0-----:R-:W-:Y:S05]  /*1a510*/  @P1 BRA `(.L_x_553) ;  /* 0x0000000400641947 */ /* 0x001fea0003800000 */
[----:B------:R-:W0:Y:S01]  /*1a520*/  S2R R8, SR_CTAID.X ;  /* 0x0000000000087919 */ /* 0x000e220000002500 */
[----:B------:R-:W-:Y:S01]  /*1a530*/  ULDC UR5, c[0x0][0x150] ;  /* 0x0000540000057ab9 */ /* 0x000fe20000000800 */
[----:B------:R-:W1:Y:S01]  /*1a540*/  LDC R3, c[0x0][0x144] ;  /* 0x00005100ff037b82 */ /* 0x000e620000000800 */
[----:B------:R-:W-:Y:S01]  /*1a550*/  UISETP.NE.AND UP0, UPT, UR45, URZ, UPT ;  /* 0x0000003f2d00728c */ /* 0x000fe2000bf05270 */
[----:B------:R-:W2:Y:S01]  /*1a560*/  S2R R5, SR_CTAID.Y ;  /* 0x0000000000057919 */ /* 0x000ea20000002600 */
[----:B------:R-:W-:Y:S01]  /*1a570*/  ULDC.64 UR6, c[0x0][0x628] ;  /* 0x00018a0000067ab9 */ /* 0x000fe20000000a00 */
[----:B------:R-:W-:-:S03]  /*1a580*/  ULDC UR8, c[0x0][0x630] ;  /* 0x00018c0000087ab9 */ /* 0x000fc60000000800 */
[----:B------:R-:W-:Y:S01]  /*1a590*/  PLOP3.LUT P1, PT, PT, PT, UP0, 0x80, 0x0 ;  /* 0x000000000000781c */ /* 0x000fe20003f2f008 */
[----:B------:R-:W3:Y:S01]  /*1a5a0*/  LDC R12, c[0x0][0x148] ;  /* 0x00005200ff0c7b82 */ /* 0x000ee20000000800 */
[----:B0-----:R-:W-:Y:S02]  /*1a5b0*/  I2FP.F32.U32 R2, R8 ;  /* 0x0000000800027245 */ /* 0x001fe40000201000 */
[----:B--2---:R-:W-:-:S03]  /*1a5c0*/  I2FP.F32.U32 R4, R5 ;  /* 0x0000000500047245 */ /* 0x004fc60000201000 */
[----:B------:R-:W-:Y:S01]  /*1a5d0*/  FMUL R2, R2, UR5 ;  /* 0x0000000502027c20 */ /* 0x000fe20008400000 */
[----:B------:R-:W-:Y:S02]  /*1a5e0*/  ULDC UR5, c[0x0][0x154] ;  /* 0x0000550000057ab9 */ /* 0x000fe40000000800 */
[----:B------:R-:W-:-:S03]  /*1a5f0*/  FMUL R10, R4, UR5 ;  /* 0x00000005040a7c20 */ /* 0x000fc60008400000 */
[----:B------:R-:W0:Y:S08]  /*1a600*/  F2I.U32.TRUNC.NTZ R2, R2 ;  /* 0x0000000200027305 */ /* 0x000e30000020f000 */
[----:B------:R-:W2:Y:S01]  /*1a610*/  F2I.U32.TRUNC.NTZ R10, R10 ;  /* 0x0000000a000a7305 */ /* 0x000ea2000020f000 */
[----:B0-----:R-:W-:Y:S02]  /*1a620*/  IMAD.MOV R4, RZ, RZ, -R2 ;  /* 0x000000ffff047224 */ /* 0x001fe400078e0a02 */
[----:B------:R-:W-:-:S02]  /*1a630*/  IMAD.MOV.U32 R2, RZ, RZ, R14 ;  /* 0x000000ffff027224 */ /* 0x000fc400078e000e */
[----:B-1----:R-:W-:Y:S02]  /*1a640*/  IMAD R8, R3, R4, R8 ;  /* 0x0000000403087224 */ /* 0x002fe400078e0208 */
[----:B--2---:R-:W-:-:S04]  /*1a650*/  IMAD.MOV R3, RZ, RZ, -R10 ;  /* 0x000000ffff037224 */ /* 0x004fc800078e0a0a */
[----:B---3--:R-:W-:Y:S01]  /*1a660*/  @P1 IMAD R8, R12, R3, R5 ;  /* 0x000000030c081224 */ /* 0x008fe200078e0205 */
[----:B------:R-:W-:Y:S01]  /*1a670*/  ISETP.NE.U32.AND P1, PT, RZ, UR6, PT ;  /* 0x00000006ff007c0c */ /* 0x000fe2000bf25070 */
[----:B------:R-:W-:-:S03]  /*1a680*/  IMAD.MOV.U32 R3, RZ, RZ, R17 ;  /* 0x000000ffff037224 */ /* 0x000fc600078e0011 */
[----:B------:R-:W-:-:S13]  /*1a690*/  ISETP.NE.AND.EX P1, PT, RZ, UR7, PT, P1 ;  /* 0x00000007ff007c0c */ /* 0x000fda000bf25310 */
[----:B------:R-:W-:Y:S05]  /*1a6a0*/  @!P1 BRA `(.L_x_554) ;  /* 0x0000000000289947 */ /* 0x000fea0003800000 */
[----:B------:R-:W-:Y:S02]  /*1a6b0*/  ULDC UR5, c[0x0][0x634] ;  /* 0x00018d0000057ab9 */ /* 0x000fe40000000800 */
[----:B------:R-:W-:-:S05]  /*1a6c0*/  IADD3 R3, P1, R14, UR5, RZ ;  /* 0x000000050e037c10 */ /* 0x000fca000ff3e0ff */
[----:B------:R-:W-:-:S04]  /*1a6d0*/  IMAD.X R11, RZ, RZ, R17, P1 ;  /* 0x000000ffff0b7224 */ /* 0x000fc800008e0611 */
[----:B------:R-:W-:-:S04]  /*1a6e0*/  IMAD.WIDE.U32 R4, R11, UR6, RZ ;  /* 0x000000060b047c25 */ /* 0x000fc8000f8e00ff */
[----:B------:R-:W-:-:S04]  /*1a6f0*/  IMAD.WIDE.U32 R4, P1, R3, UR7, R4 ;  /* 0x0000000703047c25 */ /* 0x000fc8000f820004 */
[----:B------:R-:W-:Y:S01]  /*1a700*/  IMAD.WIDE.U32 R2, R3, UR6, RZ ;  /* 0x0000000603027c25 */ /* 0x000fe2000f8e00ff */
[----:B------:R-:W-:-:S04]  /*1a710*/  MOV R2, R5 ;  /* 0x0000000500027202 */ /* 0x000fc80000000f00 */
[----:B------:R-:W-:Y:S01]  /*1a720*/  IADD3 RZ, P2, R3, R4, RZ ;  /* 0x0000000403ff7210 */ /* 0x000fe20007f5e0ff */
[----:B------:R-:W-:-:S04]  /*1a730*/  IMAD.X R3, RZ, RZ, RZ, P1 ;  /* 0x000000ffff037224 */ /* 0x000fc800008e06ff */
[----:B------:R-:W-:-:S08]  /*1a740*/  IMAD.WIDE.U32.X R2, R11, UR7, R2, P2 ;  /* 0x000000070b027c25 */ /* 0x000fd000090e0402 */
.L_x_554:
[--C-:B------:R-:W-:Y:S01]  /*1a750*/  SHF.R.U64 R10, R2, UR8, R3.reuse ;  /* 0x00000008020a7c19 */ /* 0x100fe20008001203 */
[----:B------:R-:W-:Y:S01]  /*1a760*/  ULDC.64 UR6, c[0x0][0x620] ;  /* 0x0001880000067ab9 */ /* 0x000fe20000000a00 */
[----:B------:R-:W-:Y:S01]  /*1a770*/  SHF.R.U32.HI R2, RZ, UR8, R3 ;  /* 0x00000008ff027c19 */ /* 0x000fe20008011603 */
[----:B------:R-:W-:Y:S01]  /*1a780*/  IMAD.MOV.U32 R3, RZ, RZ, R17 ;  /* 0x000000ffff037224 */ /* 0x000fe200078e0011 */
[----:B------:R-:W-:Y:S01]  /*1a790*/  IADD3 R11, P1, RZ, -R10, RZ ;  /* 0x8000000aff0b7210 */ /* 0x000fe20007f3e0ff */
[----:B------:R-:W-:-:S04]  /*1a7a0*/  ULDC UR5, c[0x0][0x618] ;  /* 0x0001860000057ab9 */ /* 0x000fc80000000800 */
[----:B------:R-:W-:-:S04]  /*1a7b0*/  IMAD.X R2, RZ, RZ, ~R2, P1 ;  /* 0x000000ffff027224 */ /* 0x000fc800008e0e02 */
[----:B------:R-:W-:-:S04]  /*1a7c0*/  IMAD R2, R2, UR6, RZ ;  /* 0x0000000602027c24 */ /* 0x000fc8000f8e02ff */
[----:B------:R-:W-:Y:S02]  /*1a7d0*/  IMAD R5, R11, UR7, R2 ;  /* 0x000000070b057c24 */ /* 0x000fe4000f8e0202 */
[----:B------:R-:W-:-:S04]  /*1a7e0*/  IMAD.MOV.U32 R2, RZ, RZ, R14 ;  /* 0x000000ffff027224 */ /* 0x000fc800078e000e */
[----:B------:R-:W-:Y:S01]  /*1a7f0*/  IMAD.WIDE.U32 R2, R11, UR6, R2 ;  /* 0x000000060b027c25 */ /* 0x000fe2000f8e0002 */
[----:B------:R-:W-:Y:S02]  /*1a800*/  ULDC.64 UR6, c[0x0][0x640] ;  /* 0x0001900000067ab9 */ /* 0x000fe40000000a00 */
[----:B------:R-:W-:Y:S01]  /*1a810*/  ISETP.NE.U32.AND P1, PT, RZ, UR6, PT ;  /* 0x00000006ff007c0c */ /* 0x000fe2000bf25070 */
[----:B------:R-:W-:-:S03]  /*1a820*/  IMAD.IADD R3, R3, 0x1, R5 ;  /* 0x0000000103037824 */ /* 0x000fc600078e0205 */
[----:B------:R-:W-:Y:S02]  /*1a830*/  ISETP.NE.AND.EX P1, PT, RZ, UR7, PT, P1 ;  /* 0x00000007ff007c0c */ /* 0x000fe4000bf25310 */
[--C-:B------:R-:W-:Y:S02]  /*1a840*/  SHF.R.U64 R11, R2, UR5, R3.reuse ;  /* 0x00000005020b7c19 */ /* 0x100fe40008001203 */
[----:B------:R-:W-:Y:S01]  /*1a850*/  SHF.R.U32.HI R2, RZ, UR5, R3 ;  /* 0x00000005ff027c19 */ /* 0x000fe20008011603 */
[----:B------:R-:W-:-:S03]  /*1a860*/  ULDC UR5, c[0x0][0x608] ;  /* 0x0001820000057ab9 */ /* 0x000fc60000000800 */
[--C-:B------:R-:W-:Y:S02]  /*1a870*/  SHF.R.U64 R12, R11, UR5, R2.reuse ;  /* 0x000000050b0c7c19 */ /* 0x100fe40008001202 */
[----:B------:R-:W-:Y:S01]  /*1a880*/  SHF.R.U32.HI R3, RZ, UR5, R2 ;  /* 0x00000005ff037c19 */ /* 0x000fe20008011602 */
[----:B------:R-:W-:-:S03]  /*1a890*/  ULDC UR5, c[0x0][0x658] ;  /* 0x0001960000057ab9 */ /* 0x000fc60000000800 */
[--C-:B------:R-:W-:Y:S02]  /*1a8a0*/  SHF.R.U64 R13, R12, UR5, R3.reuse ;  /* 0x000000050c0d7c19 */ /* 0x100fe40008001203 */
[----:B------:R-:W-:-:S03]  /*1a8b0*/  SHF.R.U32.HI R15, RZ, UR5, R3 ;  /* 0x00000005ff0f7c19 */ /* 0x000fc60008011603 */
[----:B------:R-:W-:Y:S02]  /*1a8c0*/  IMAD.MOV.U32 R2, RZ, RZ, R13 ;  /* 0x000000ffff027224 */ /* 0x000fe400078e000d */
[----:B------:R-:W-:Y:S01]  /*1a8d0*/  IMAD.MOV.U32 R3, RZ, RZ, R15 ;  /* 0x000000ffff037224 */ /* 0x000fe200078e000f */
[----:B------:R-:W-:Y:S06]  /*1a8e0*/  @!P1 BRA `(.L_x_555) ;  /* 0x0000000000289947 */ /* 0x000fec0003800000 */
[----:B------:R-:W-:Y:S02]  /*1a8f0*/  ULDC UR5, c[0x0][0x64c] ;  /* 0x0001930000057ab9 */ /* 0x000fe40000000800 */
[----:B------:R-:W-:-:S05]  /*1a900*/  IADD3 R3, P1, R13, UR5, RZ ;  /* 0x000000050d037c10 */ /* 0x000fca000ff3e0ff */
[----:B------:R-:W-:-:S04]  /*1a910*/  IMAD.X R15, RZ, RZ, R15, P1 ;  /* 0x000000ffff0f7224 */ /* 0x000fc800008e060f */
[----:B------:R-:W-:-:S04]  /*1a920*/  IMAD.WIDE.U32 R4, R15, UR6, RZ ;  /* 0x000000060f047c25 */ /* 0x000fc8000f8e00ff */
[----:B------:R-:W-:-:S04]  /*1a930*/  IMAD.WIDE.U32 R4, P1, R3, UR7, R4 ;  /* 0x0000000703047c25 */ /* 0x000fc8000f820004 */
[----:B------:R-:W-:-:S04]  /*1a940*/  IMAD.WIDE.U32 R2, R3, UR6, RZ ;  /* 0x0000000603027c25 */ /* 0x000fc8000f8e00ff */
[----:B------:R-:W-:Y:S01]  /*1a950*/  IMAD.MOV.U32 R2, RZ, RZ, R5 ;  /* 0x000000ffff027224 */ /* 0x000fe200078e0005 */
[----:B------:R-:W-:Y:S01]  /*1a960*/  IADD3 RZ, P2, R3, R4, RZ ;  /* 0x0000000403ff7210 */ /* 0x000fe20007f5e0ff */
[----:B------:R-:W-:-:S04]  /*1a970*/  IMAD.X R3, RZ, RZ, RZ, P1 ;  /* 0x000000ffff037224 */ /* 0x000fc800008e06ff */
[----:B------:R-:W-:-:S08]  /*1a980*/  IMAD.WIDE.U32.X R2, R15, UR7, R2, P2 ;  /* 0x000000070f027c25 */ /* 0x000fd000090e0402 */
.L_x_555:
[----:B------:R-:W-:Y:S01]  /*1a990*/  ULDC UR5, c[0x0][0x648] ;  /* 0x0001920000057ab9 */ /* 0x000fe20000000800 */
[----:B------:R-:W-:Y:S01]  /*1a9a0*/  LOP3.LUT R12, R12, UR16, RZ, 0xc0, !PT ;  /* 0x000000100c0c7c12 */ /* 0x000fe2000f8ec0ff */
[----:B------:R-:W-:Y:S01]  /*1a9b0*/  UISETP.NE.AND UP0, UPT, UR45, URZ, UPT ;  /* 0x0000003f2d00728c */ /* 0x000fe2000bf05270 */
[----:B------:R-:W-:Y:S01]  /*1a9c0*/  SHF.R.U64 R3, R2, UR5, R3 ;  /* 0x0000000502037c19 */ /* 0x000fe20008001203 */
[----:B------:R-:W-:-:S04]  /*1a9d0*/  ULDC UR5, c[0x0][0x638] ;  /* 0x00018e0000057ab9 */ /* 0x000fc80000000800 */
[----:B------:R-:W-:Y:S01]  /*1a9e0*/  IMAD.MOV R2, RZ, RZ, -R3 ;  /* 0x000000ffff027224 */ /* 0x000fe200078e0a03 */
[----:B------:R-:W-:Y:S01]  /*1a9f0*/  PLOP3.LUT P1, PT, PT, PT, UP0, 0x40, 0x0 ;  /* 0x000000000000781c */ /* 0x000fe20003f2e808 */
[----:B------:R-:W-:Y:S01]  /*1aa00*/  IMAD R5, R3, UR17, R12 ;  /* 0x0000001103057c24 */ /* 0x000fe2000f8e020c */
[----:B------:R-:W-:Y:S01]  /*1aa10*/  PLOP3.LUT P2, PT, PT, PT, UP0, 0x40, 0x0 ;  /* 0x000000000000781c */ /* 0x000fe20003f4e808 */
[----:B------:R-:W-:Y:S01]  /*1aa20*/  IMAD R13, R2, UR5, R13 ;  /* 0x00000005020d7c24 */ /* 0x000fe2000f8e020d */
[----:B------:R-:W-:Y:S01]  /*1aa30*/  ULDC UR5, c[0x0][0x610] ;  /* 0x0001840000057ab9 */ /* 0x000fe20000000800 */
[----:B------:R-:W-:Y:S01]  /*1aa40*/  LOP3.LUT R2, R11, UR4, RZ, 0xc0, !PT ;  /* 0x000000040b027c12 */ /* 0x000fe2000f8ec0ff */
[----:B------:R-:W-:Y:S01]  /*1aa50*/  IMAD R8, R5, UR5, R8 ;  /* 0x0000000505087c24 */ /* 0x000fe2000f8e0208 */
[----:B------:R-:W-:Y:S01]  /*1aa60*/  ULDC UR5, c[0x0][0x600] ;  /* 0x0001800000057ab9 */ /* 0x000fe20000000800 */
[----:B------:R-:W-:Y:S02]  /*1aa70*/  IMAD.MOV.U32 R3, RZ, RZ, 0x1 ;  /* 0x00000001ff037424 */ /* 0x000fe400078e00ff */
[----:B------:R-:W-:-:S05]  /*1aa80*/  IMAD R13, R13, UR5, R2 ;  /* 0x000000050d0d7c24 */ /* 0x000fca000f8e0202 */
[----:B------:R-:W-:Y:S02]  /*1aa90*/  SEL R2, R13, R8, P1 ;  /* 0x000000080d027207 */ /* 0x000fe40000800000 */
[----:B------:R-:W-:-:S07]  /*1aaa0*/  SEL R5, R8, R13, P2 ;  /* 0x0000000d08057207 */ /* 0x000fce0001000000 */
.L_x_553:
[----:B------:R-:W-:Y:S05]  /*1aab0*/  BSYNC B1 ;  /* 0x0000000000017941 */ /* 0x000fea0003800000 */
.L_x_552:
[----:B------:R-:W-:-:S13]  /*1aac0*/  LOP3.LUT P1, RZ, R3, 0xff, RZ, 0xc0, !PT ;  /* 0x000000ff03ff7812 */ /* 0x000fda000782c0ff */
[----:B------:R-:W-:Y:S05]  /*1aad0*/  @P1 BRA `(.L_x_556) ;  /* 0xfffffff400301947 */ /* 0x000fea000383ffff */
[----:B------:R-:W-:Y:S05]  /*1aae0*/  BSYNC B0 ;  /* 0x0000000000007941 */ /* 0x000fea0003800000 */
.L_x_544:
[----:B------:R-:W-:-:S03]  /*1aaf0*/  UMOV UR5, 0xffffffff ;  /* 0xffffffff00057882 */ /* 0x000fc60000000000 */
[----:B------:R-:W-:Y:S05]  /*1ab00*/  BRA.DIV UR5, `(.L_x_557) ;  /* 0x00000006051c7947 */ /* 0x000fea000b800000 */
[----:B------:R-:W-:-:S13]  /*1ab10*/  ELECT P6, URZ, PT ;  /* 0x00000000003f782f */ /* 0x000fda00038c0000 */
.L_x_571:
[----:B------:R-:W-:Y:S04]  /*1ab20*/  BSSY B0, `(.L_x_558) ;  /* 0x000002c000007945 */ /* 0x000fe80003800000 */
[----:B------:R-:W-:Y:S05]  /*1ab30*/  @!P6 BRA `(.L_x_559) ;  /* 0x0000000000a8e947 */ /* 0x000fea0003800000 */
[----:B------:R-:W-:-:S04]  /*1ab40*/  ULOP3.LUT UR5, UR40, 0x2, URZ, 0xfc, !UPT ;  /* 0x0000000228057892 */ /* 0x000fc8000f8efc3f */
[----:B------:R-:W-:-:S06]  /*1ab50*/  UISETP.NE.AND UP0, UPT, UR5, 0x3, UPT ;  /* 0x000000030500788c */ /* 0x000fcc000bf05270 */
[----:B------:R-:W-:-:S13]  /*1ab60*/  PLOP3.LUT P0, PT, PT, PT, UP0, 0x80, 0x0 ;  /* 0x000000000000781c */ /* 0x000fda0003f0f008 */
[----:B------:R-:W-:Y:S05]  /*1ab70*/  @!P0 BRA `(.L_x_560) ;  /* 0x0000000000048947 */ /* 0x000fea0003800000 */
[----:B------:R-:W-:Y:S01]  /*1ab80*/  BPT.TRAP 0x1 ;  /* 0x000000040000795c */ /* 0x000fe20000300000 */
.L_x_560:
[----:B------:R-:W0:Y:S01]  /*1ab90*/  S2R R3, SR_CgaCtaId ;  /* 0x0000000000037919 */ /* 0x000e220000008800 */
[----:B------:R-:W-:-:S04]  /*1aba0*/  MOV R0, 0x400 ;  /* 0x0000040000007802 */ /* 0x000fc80000000f00 */
[----:B0-----:R-:W-:Y:S02]  /*1abb0*/  LEA R3, R3, R0, 0x18 ;  /* 0x0000000003037211 */ /* 0x001fe400078ec0ff */
[----:B------:R-:W-:Y:S02]  /*1abc0*/  SHF.L.U32 R0, R7, 0x1f, RZ ;  /* 0x0000001f07007819 */ /* 0x000fe400000006ff */
[----:B------:R-:W-:-:S05]  /*1abd0*/  IADD3 R3, R3, 0x20, RZ ;  /* 0x0000002003037810 */ /* 0x000fca0007ffe0ff */
[----:B------:R-:W-:-:S04]  /*1abe0*/  IMAD R5, R6, 0x8, R3 ;  /* 0x0000000806057824 */ /* 0x000fc800078e0203 */
[----:B------:R-:W0:Y:S02]  /*1abf0*/  SYNCS.PHASECHK.TRANS64.TRYWAIT P0, [R5+URZ], R0 ;  /* 0x00000000050075a7 */ /* 0x000e24000800017f */
[----:B0-----:R-:W-:Y:S05]  /*1ac00*/  @!P0 BRA `(.L_x_561) ;  /* 0x0000000000fc8947 */ /* 0x001fea0003800000 */
.L_x_572:
[----:B------:R-:W-:-:S05]  /*1ac10*/  VIADD R6, R6, 0x1 ;  /* 0x0000000106067836 */ /* 0x000fca0000000000 */
[----:B------:R-:W-:-:S04]  /*1ac20*/  ISETP.NE.AND P0, PT, R6, 0x4, PT ;  /* 0x000000040600780c */ /* 0x000fc80003f05270 */
[----:B0-----:R-:W-:Y:S02]  /*1ac30*/  SEL R0, RZ, 0x1, P0 ;  /* 0x00000001ff007807 */ /* 0x001fe40000000000 */
[----:B------:R-:W-:Y:S02]  /*1ac40*/  SEL R6, R6, RZ, P0 ;  /* 0x000000ff06067207 */ /* 0x000fe40000000000 */
[----:B------:R-:W-:-:S03]  /*1ac50*/  LOP3.LUT R7, R7, R0, RZ, 0x3c, !PT ;  /* 0x0000000007077212 */ /* 0x000fc600078e3cff */
[----:B------:R-:W-:Y:S01]  /*1ac60*/  IMAD R5, R6, 0x8, R3 ;  /* 0x0000000806057824 */ /* 0x000fe200078e0203 */
[----:B------:R-:W-:-:S04]  /*1ac70*/  SHF.L.U32 R0, R7, 0x1f, RZ ;  /* 0x0000001f07007819 */ /* 0x000fc800000006ff */
[----:B------:R-:W0:Y:S02]  /*1ac80*/  SYNCS.PHASECHK.TRANS64.TRYWAIT P0, [R5+URZ], R0 ;  /* 0x00000000050075a7 */ /* 0x000e24000800017f */
[----:B0-----:R-:W-:Y:S05]  /*1ac90*/  @!P0 BRA `(.L_x_562) ;  /* 0x0000000000ec8947 */ /* 0x001fea0003800000 */
.L_x_573:
[----:B0-----:R-:W-:-:S05]  /*1aca0*/  VIADD R0, R6, 0x1 ;  /* 0x0000000106007836 */ /* 0x001fca0000000000 */
[----:B------:R-:W-:-:S04]  /*1acb0*/  ISETP.NE.AND P0, PT, R0, 0x4, PT ;  /* 0x000000040000780c */ /* 0x000fc80003f05270 */
[----:B------:R-:W-:Y:S02]  /*1acc0*/  SEL R2, RZ, 0x1, P0 ;  /* 0x00000001ff027807 */ /* 0x000fe40000000000 */
[----:B------:R-:W-:Y:S02]  /*1acd0*/  SEL R4, R0, RZ, P0 ;  /* 0x000000ff00047207 */ /* 0x000fe40000000000 */
[----:B------:R-:W-:-:S03]  /*1ace0*/  LOP3.LUT R7, R7, R2, RZ, 0x3c, !PT ;  /* 0x0000000207077212 */ /* 0x000fc600078e3cff */
[----:B------:R-:W-:Y:S01]  /*1acf0*/  IMAD R5, R4, 0x8, R3 ;  /* 0x0000000804057824 */ /* 0x000fe200078e0203 */
[----:B------:R-:W-:-:S04]  /*1ad00*/  SHF.L.U32 R0, R7, 0x1f, RZ ;  /* 0x0000001f07007819 */ /* 0x000fc800000006ff */
[----:B------:R-:W0:Y:S02]  /*1ad10*/  SYNCS.PHASECHK.TRANS64.TRYWAIT P0, [R5+URZ], R0 ;  /* 0x00000000050075a7 */ /* 0x000e24000800017f */
[----:B0-----:R-:W-:Y:S05]  /*1ad20*/  @!P0 BRA `(.L_x_563) ;  /* 0x0000000000dc8947 */ /* 0x001fea0003800000 */
.L_x_574:
[----:B0-----:R-:W-:-:S05]  /*1ad30*/  VIADD R0, R4, 0x1 ;  /* 0x0000000104007836 */ /* 0x001fca0000000000 */
[----:B------:R-:W-:-:S04]  /*1ad40*/  ISETP.NE.AND P0, PT, R0, 0x4, PT ;  /* 0x000000040000780c */ /* 0x000fc80003f05270 */
[----:B------:R-:W-:Y:S02]  /*1ad50*/  SEL R2, RZ, 0x1, P0 ;  /* 0x00000001ff027807 */ /* 0x000fe40000000000 */
[----:B------:R-:W-:Y:S02]  /*1ad60*/  SEL R0, R0, RZ, P0 ;  /* 0x000000ff00007207 */ /* 0x000fe40000000000 */
[----:B------:R-:W-:-:S03]  /*1ad70*/  LOP3.LUT R2, R7, R2, RZ, 0x3c, !PT ;  /* 0x0000000207027212 */ /* 0x000fc600078e3cff */
[----:B------:R-:W-:Y:S01]  /*1ad80*/  IMAD R3, R0, 0x8, R3 ;  /* 0x0000000800037824 */ /* 0x000fe200078e0203 */
[----:B------:R-:W-:-:S07]  /*1ad90*/  SHF.L.U32 R0, R2, 0x1f, RZ ;  /* 0x0000001f02007819 */ /* 0x000fce00000006ff */
.L_x_564:
[----:B0-----:R0:W1:Y:S02]  /*1ada0*/  SYNCS.PHASECHK.TRANS64.TRYWAIT P0, [R3+URZ], R0 ;  /* 0x00000000030075a7 */ /* 0x001064000800017f */
[----:B-1----:R-:W-:Y:S05]  /*1adb0*/  @!P0 NANOSLEEP.SYNCS 0x989680 ;  /* 0x009896800000895d */ /* 0x002fea0003900000 */
[----:B------:R-:W1:Y:S02]  /*1adc0*/  @!P0 SYNCS.PHASECHK.TRANS64 P0, [R3+URZ], R0 ;  /* 0x00000000030085a7 */ /* 0x000e64000800007f */
[----:B-1----:R-:W-:Y:S05]  /*1add0*/  @!P0 BRA `(.L_x_564) ;  /* 0xfffffffc00f08947 */ /* 0x002fea000383ffff */
.L_x_559:
[----:B------:R-:W-:Y:S05]  /*1ade0*/  BSYNC B0 ;  /* 0x0000000000007941 */ /* 0x000fea0003800000 */
.L_x_558:
[----:B------:R-:W-:Y:S05]  /*1adf0*/  EXIT ;  /* 0x000000000000794d */ /* 0x000fea0003800000 */
.L_x_17:
[----:B-1----:R1:W4:Y:S02]  /*1ae00*/  SYNCS.PHASECHK.TRANS64.TRYWAIT P1, [R3+URZ], R0 ;  /* 0x00000000030075a7 */ /* 0x002324000802017f */
[----:B----4-:R-:W-:Y:S05]  /*1ae10*/  @!P1 NANOSLEEP.SYNCS 0x989680 ;  /* 0x009896800000995d */ /* 0x010fea0003900000 */
[----:B------:R-:W4:Y:S02]  /*1ae20*/  @!P1 SYNCS.PHASECHK.TRANS64 P1, [R3+URZ], R0 ;  /* 0x00000000030095a7 */ /* 0x000f24000802007f */
[----:B----4-:R-:W-:Y:S05]  /*1ae30*/  @!P1 BRA `(.L_x_17) ;  /* 0xfffffffc00f09947 */ /* 0x010fea000383ffff */
[----:B------:R-:W-:Y:S05]  /*1ae40*/  BRA `(.L_x_16) ;  /* 0xfffffe6400707947 */ /* 0x000fea000383ffff */
.L_x_22:
[----:B-1----:R-:W-:-:S04]  /*1ae50*/  IMAD.U32 R5, RZ, RZ, UR8 ;  /* 0x00000008ff057e24 */ /* 0x002fc8000f8e00ff */
[----:B------:R1:W2:Y:S03]  /*1ae60*/  SYNCS.PHASECHK.TRANS64.TRYWAIT P1, [R5+URZ], R4 ;  /* 0x00000004050075a7 */ /* 0x0002a6000802017f */
[----:B--2---:R-:W-:Y:S05]  /*1ae70*/  @!P1 NANOSLEEP.SYNCS 0x989680 ;  /* 0x009896800000995d */ /* 0x004fea0003900000 */
[----:B------:R-:W2:Y:S02]  /*1ae80*/  @!P1 SYNCS.PHASECHK.TRANS64 P1, [R5+URZ], R4 ;  /* 0x00000004050095a7 */ /* 0x000ea4000802007f */
[----:B--2---:R-:W-:Y:S05]  /*1ae90*/  @!P1 BRA `(.L_x_22) ;  /* 0xfffffffc00ec9947 */ /* 0x004fea000383ffff */
[----:B------:R-:W-:Y:S05]  /*1aea0*/  BRA `(.L_x_21) ;  /* 0xfffffe9800ec7947 */ /* 0x000fea000383ffff */
.L_x_545:
[----:B------:R-:W-:Y:S01]  /*1aeb0*/  BSSY B1, `(.L_x_565) ;  /* 0x0000006000017945 */ /* 0x000fe20003800000 */
[----:B------:R-:W-:-:S07]  /*1aec0*/  IMAD.MOV.U32 R15, RZ, RZ, -0x1 ;  /* 0xffffffffff0f7424 */ /* 0x000fce00078e00ff */
[----:B------:R-:W-:Y:S05]  /*1aed0*/  WARPSYNC.COLLECTIVE R15, `(.L_x_566) ;  /* 0x000000000f0c7348 */ /* 0x000fea0003c00000 */
[----:B------:R-:W-:Y:S02]  /*1aee0*/  ELECT P6, UR62, PT ;  /* 0x00000000003e782f */ /* 0x000fe400038c0000 */
[----:B------:R-:W-:Y:S01]  /*1aef0*/  MOV R14, UR62 ;  /* 0x0000003e000e7c02 */ /* 0x000fe20008000f00 */
[----:B------:R-:W-:Y:S10]  /*1af00*/  ENDCOLLECTIVE ;  /* 0x000000000000791b */ /* 0x000ff40003800000 */
.L_x_566:
[----:B------:R-:W-:Y:S05]  /*1af10*/  BSYNC B1 ;  /* 0x0000000000017941 */ /* 0x000fea0003800000 */
.L_x_565:
[----:B------:R-:W-:Y:S05]  /*1af20*/  BRA `(.L_x_567) ;  /* 0xfffffff000287947 */ /* 0x000fea000383ffff */
.L_x_548:
[----:B-1----:R1:W2:Y:S02]  /*1af30*/  SYNCS.PHASECHK.TRANS64.TRYWAIT P1, [R14+URZ+0x20], R11 ;  /* 0x0000200b0e0075a7 */ /* 0x0022a4000802017f */
[----:B--2---:R-:W-:Y:S05]  /*1af40*/  @!P1 NANOSLEEP.SYNCS 0x989680 ;  /* 0x009896800000995d */ /* 0x004fea0003900000 */
[----:B------:R-:W2:Y:S02]  /*1af50*/  @!P1 SYNCS.PHASECHK.TRANS64 P1, [R14+URZ+0x20], R11 ;  /* 0x0000200b0e0095a7 */ /* 0x000ea4000802007f */
[----:B--2---:R-:W-:Y:S05]  /*1af60*/  @!P1 BRA `(.L_x_548) ;  /* 0xfffffffc00f09947 */ /* 0x004fea000383ffff */
[----:B------:R-:W-:Y:S05]  /*1af70*/  BRA `(.L_x_568) ;  /* 0xfffffff0005c7947 */ /* 0x000fea000383ffff */
.L_x_557:
[----:B------:R-:W-:Y:S01]  /*1af80*/  BSSY B0, `(.L_x_569) ;  /* 0x0000006000007945 */ /* 0x000fe20003800000 */
[----:B------:R-:W-:-:S07]  /*1af90*/  IMAD.MOV.U32 R15, RZ, RZ, -0x1 ;  /* 0xffffffffff0f7424 */ /* 0x000fce00078e00ff */
[----:B------:R-:W-:Y:S05]  /*1afa0*/  WARPSYNC.COLLECTIVE R15, `(.L_x_570) ;  /* 0x000000000f0c7348 */ /* 0x000fea0003c00000 */
[----:B------:R-:W-:Y:S02]  /*1afb0*/  ELECT P6, UR62, PT ;  /* 0x00000000003e782f */ /* 0x000fe400038c0000 */
[----:B------:R-:W-:Y:S01]  /*1afc0*/  MOV R14, UR62 ;  /* 0x0000003e000e7c02 */ /* 0x000fe20008000f00 */
[----:B------:R-:W-:Y:S10]  /*1afd0*/  ENDCOLLECTIVE ;  /* 0x000000000000791b */ /* 0x000ff40003800000 */
.L_x_570:
[----:B------:R-:W-:Y:S05]  /*1afe0*/  BSYNC B0 ;  /* 0x0000000000007941 */ /* 0x000fea0003800000 */
.L_x_569:
[----:B------:R-:W-:Y:S05]  /*1aff0*/  BRA `(.L_x_571) ;  /* 0xfffffff800c87947 */ /* 0x000fea000383ffff */
.L_x_561:
[----:B0-----:R0:W1:Y:S02]  /*1b000*/  SYNCS.PHASECHK.TRANS64.TRYWAIT P0, [R5+URZ], R0 ;  /* 0x00000000050075a7 */ /* 0x001064000800017f */
[----:B-1----:R-:W-:Y:S05]  /*1b010*/  @!P0 NANOSLEEP.SYNCS 0x989680 ;  /* 0x009896800000895d */ /* 0x002fea0003900000 */
[----:B------:R-:W1:Y:S02]  /*1b020*/  @!P0 SYNCS.PHASECHK.TRANS64 P0, [R5+URZ], R0 ;  /* 0x00000000050085a7 */ /* 0x000e64000800007f */
[----:B-1----:R-:W-:Y:S05]  /*1b030*/  @!P0 BRA `(.L_x_561) ;  /* 0xfffffffc00f08947 */ /* 0x002fea000383ffff */
[----:B------:R-:W-:Y:S05]  /*1b040*/  BRA `(.L_x_572) ;  /* 0xfffffff800f07947 */ /* 0x000fea000383ffff */
.L_x_562:
[----:B0-----:R0:W1:Y:S02]  /*1b050*/  SYNCS.PHASECHK.TRANS64.TRYWAIT P0, [R5+URZ], R0 ;  /* 0x00000000050075a7 */ /* 0x001064000800017f */
[----:B-1----:R-:W-:Y:S05]  /*1b060*/  @!P0 NANOSLEEP.SYNCS 0x989680 ;  /* 0x009896800000895d */ /* 0x002fea0003900000 */
[----:B------:R-:W1:Y:S02]  /*1b070*/  @!P0 SYNCS.PHASECHK.TRANS64 P0, [R5+URZ], R0 ;  /* 0x00000000050085a7 */ /* 0x000e64000800007f */
[----:B-1----:R-:W-:Y:S05]  /*1b080*/  @!P0 BRA `(.L_x_562) ;  /* 0xfffffffc00f08947 */ /* 0x002fea000383ffff */
[----:B------:R-:W-:Y:S05]  /*1b090*/  BRA `(.L_x_573) ;  /* 0xfffffffc00007947 */ /* 0x000fea000383ffff */
.L_x_563:
[----:B0-----:R0:W1:Y:S02]  /*1b0a0*/  SYNCS.PHASECHK.TRANS64.TRYWAIT P0, [R5+URZ], R0 ;  /* 0x00000000050075a7 */ /* 0x001064000800017f */
[----:B-1----:R-:W-:Y:S05]  /*1b0b0*/  @!P0 NANOSLEEP.SYNCS 0x989680 ;  /* 0x009896800000895d */ /* 0x002fea0003900000 */
[----:B------:R-:W1:Y:S02]  /*1b0c0*/  @!P0 SYNCS.PHASECHK.TRANS64 P0, [R5+URZ], R0 ;  /* 0x00000000050085a7 */ /* 0x000e64000800007f */
[----:B-1----:R-:W-:Y:S05]  /*1b0d0*/  @!P0 BRA `(.L_x_563) ;  /* 0xfffffffc00f08947 */ /* 0x002fea000383ffff */
[----:B------:R-:W-:Y:S05]  /*1b0e0*/  BRA `(.L_x_574) ;  /* 0xfffffffc00107947 */ /* 0x000fea000383ffff */
.L_x_575:
[----:B------:R-:W-:-:S00]  /*1b0f0*/  BRA `(.L_x_575) ;  /* 0xfffffffc00fc7947 */ /* 0x000fc0000383ffff */
[----:B------:R-:W-:-:S00]  /*1b100*/  NOP ;  /* 0x0000000000007918 */ /* 0x000fc00000000000 */
[----:B------:R-:W-:-:S00]  /*1b110*/  NOP ;  /* 0x0000000000007918 */ /* 0x000fc00000000000 */
[----:B------:R-:W-:-:S00]  /*1b120*/  NOP ;  /* 0x0000000000007918 */ /* 0x000fc00000000000 */
[----:B------:R-:W-:-:S00]  /*1b130*/  NOP ;  /* 0x0000000000007918 */ /* 0x000fc00000000000 */
[----:B------:R-:W-:-:S00]  /*1b140*/  NOP ;  /* 0x0000000000007918 */ /* 0x000fc00000000000 */
[----:B------:R-:W-:-:S00]  /*1b150*/  NOP ;  /* 0x0000000000007918 */ /* 0x000fc00000000000 */
[----:B------:R-:W-:-:S00]  /*1b160*/  NOP ;  /* 0x0000000000007918 */ /* 0x000fc00000000000 */
[----:B------:R-:W-:-:S00]  /*1b170*/  NOP ;  /* 0x0000000000007918 */ /* 0x000fc00000000000 */
.L_x_576:


//--------------------- .nv.global.init           --------------------------
	.section	.nv.global.init,"aw",@progbits
.nv.global.init:
	.type		$str$22,@object
	.size		$str$22,($str$23 - $str$22)
$str$22:
        /*0000*/ 	.byte	0x6b, 0x5f, 0x74, 0x69, 0x6c, 0x65, 0x5f, 0x63, 0x6f, 0x75, 0x6e, 0x74, 0x20, 0x3e, 0x3d, 0x20
        /*0010*/ 	.byte	0x31, 0x00
	.type		$str$23,@object
	.size		$str$23,(__unnamed_1 - $str$23)
$str$23:
        /*0012*/ 	.byte	0x2f, 0x74, 0x6d, 0x70, 0x2f, 0x63, 0x75, 0x74, 0x6c, 0x61, 0x73, 0x73, 0x5f, 0x73, 0x77, 0x65
        /*0022*/ 	.byte	0x65, 0x70, 0x5f, 0x73, 0x72, 0x63, 0x2f, 0x69, 0x6e, 0x63, 0x6c, 0x75, 0x64, 0x65, 0x2f, 0x63
        /*0032*/ 	.byte	0x75, 0x74, 0x6c, 0x61, 0x73, 0x73, 0x2f, 0x67, 0x65, 0x6d, 0x6d, 0x2f, 0x63, 0x6f, 0x6c, 0x6c
        /*0042*/ 	.byte	0x65, 0x63, 0x74, 0x69, 0x76, 0x65, 0x2f, 0x73, 0x6d, 0x39, 0x30, 0x5f, 0x6d, 0x6d, 0x61, 0x5f
        /*0052*/ 	.byte	0x74, 0x6d, 0x61, 0x5f, 0x67, 0x6d, 0x6d, 0x61, 0x5f, 0x73, 0x73, 0x5f, 0x77, 0x61, 0x72, 0x70
        /*0062*/ 	.byte	0x73, 0x70, 0x65, 0x63, 0x69, 0x61, 0x6c, 0x69, 0x7a, 0x65, 0x64, 0x2e, 0x68, 0x70, 0x70, 0x00
	.type		__unnamed_1,@object
	.size		__unnamed_1,(.L_0 - __unnamed_1)
__unnamed_1:
        /* <DEDUP_REMOVED lines=178> */
        /*0b92*/ 	.byte	0x5d, 0x00
.L_0:


//--------------------- .nv.shared._ZN7cutlass13device_kernelINS_4gemm6kernel13GemmUniversalIN4cute5tupleIJiiiiEEENS1_10collective13CollectiveMmaINS1_34MainloopSm90TmaGmmaWarpSpecializedILi4ENS5_IJNS4_1CILi1EEESB_SB_EEENS1_35KernelTmaWarpSpecializedCooperativeEEENS5_IJNSA_ILi256EEESF_NSA_ILi32EEEEEENS_10tfloat32_tENS5_IJlSB_lEEESI_SJ_NS4_8TiledMMAINS4_8MMA_AtomIJNS4_4SM904GMMA30MMA_64x256x8_F32TF32TF32_SS_TNILNSN_7ScaleInE1ELSP_1EEEEEENS4_6LayoutINS5_IJNSA_ILi2EEESB_SB_EEENS5_IJSB_NSA_ILi0EEESV_EEEEENS5_IJNS4_10UnderscoreESY_SY_EEEEENS4_13SM90_TMA_LOADENS4_14ComposedLayoutINS4_7SwizzleILi3ELi4ELi3EEENS4_18smem_ptr_flag_bitsILi32EEENSS_INS5_IJNSA_ILi8EEESG_EEENS5_IJSG_SB_EEEEEEEvNS4_8identityES11_S1B_vS1C_EENS_8epilogue10collective6detail29Sm90TmaWarpSpecializedAdapterINS1F_15DefaultEpilogueISI_SJ_SJ_NS1E_6thread17LinearCombinationISI_Li1EffLNS1J_9ScaleType4KindE0ELNS_15FloatRoundStyleE2ESI_EENS1_15EpilogueDefaultEEEEEvvEEEEvNT_6ParamsE --------------------------
	.section	.nv.shared._ZN7cutlass13device_kernelINS_4gemm6kernel13GemmUniversalIN4cute5tupleIJiiiiEEENS1_10collective13CollectiveMmaINS1_34MainloopSm90TmaGmmaWarpSpecializedILi4ENS5_IJNS4_1CILi1EEESB_SB_EEENS1_35KernelTmaWarpSpecializedCooperativeEEENS5_IJNSA_ILi256EEESF_NSA_ILi32EEEEEENS_10tfloat32_tENS5_IJlSB_lEEESI_SJ_NS4_8TiledMMAINS4_8MMA_AtomIJNS4_4SM904GMMA30MMA_64x256x8_F32TF32TF32_SS_TNILNSN_7ScaleInE1ELSP_1EEEEEENS4_6LayoutINS5_IJNSA_ILi2EEESB_SB_EEENS5_IJSB_NSA_ILi0EEESV_EEEEENS5_IJNS4_10UnderscoreESY_SY_EEEEENS4_13SM90_TMA_LOADENS4_14ComposedLayoutINS4_7SwizzleILi3ELi4ELi3EEENS4_18smem_ptr_flag_bitsILi32EEENSS_INS5_IJNSA_ILi8EEESG_EEENS5_IJSG_SB_EEEEEEEvNS4_8identityES11_S1B_vS1C_EENS_8epilogue10collective6detail29Sm90TmaWarpSpecializedAdapterINS1F_15DefaultEpilogueISI_SJ_SJ_NS1E_6thread17LinearCombinationISI_Li1EffLNS1J_9ScaleType4KindE0ELNS_15FloatRoundStyleE2ESI_EENS1_15EpilogueDefaultEEEEEvvEEEEvNT_6ParamsE,"aw",@nobits
	.sectionflags	@""
	.align	16
	.zero		1024


//--------------------- .nv.shared.reserved.0     --------------------------
	.section	.nv.shared.reserved.0,"aw",@nobits
	.weak		__nv_reservedSMEM_offset_0_alias
	.size		__nv_reservedSMEM_offset_0_alias, 0, 0
	.other		__nv_reservedSMEM_offset_0_alias,@"STO_CUDA_RESERVED_SHARED STV_DEFAULT"
__nv_reservedSMEM_offset_0_alias:
	.zero		0


//--------------------- .nv.global                --------------------------
	.section	.nv.global,"aw",@nobits
.nv.global:
	.type		_ZN40_INTERNAL_f7911000_4_k_cu_3da11a02_265544cute1_E,@object
	.size		_ZN40_INTERNAL_f7911000_4_k_cu_3da11a02_265544cute1_E,(_ZN40_INTERNAL_f7911000_4_k_cu_3da11a02_265544cuda3std3__45__cpo6cbeginE - _ZN40_INTERNAL_f7911000_4_k_cu_3da11a02_265544cute1_E)
_ZN40_INTERNAL_f7911000_4_k_cu_3da11a02_265544cute1_E:
	.zero		1
	.type		_ZN40_INTERNAL_f7911000_4_k_cu_3da11a02_265544cuda3std3__45__cpo6cbeginE,@object
	.size		_ZN40_INTERNAL_f7911000_4_k_cu_3da11a02_265544cuda3std3__45__cpo6cbeginE,(_ZN40_INTERNAL_f7911000_4_k_cu_3da11a02_265544cuda3std3__48in_placeE - _ZN40_INTERNAL_f7911000_4_k_cu_3da11a02_265544cuda3std3__45__cpo6cbeginE)
_ZN40_INTERNAL_f7911000_4_k_cu_3da11a02_265544cuda3std3__45__cpo6cbeginE:
	.zero		1
	.type		_ZN40_INTERNAL_f7911000_4_k_cu_3da11a02_265544cuda3std3__48in_placeE,@object
	.size		_ZN40_INTERNAL_f7911000_4_k_cu_3da11a02_265544cuda3std3__48in_placeE,(_ZN40_INTERNAL_f7911000_4_k_cu_3da11a02_265544cuda3std6ranges3__45__cpo9iter_moveE - _ZN40_INTERNAL_f7911000_4_k_cu_3da11a02_265544cuda3std3__48in_placeE)
_ZN40_INTERNAL_f7911000_4_k_cu_3da11a02_265544cuda3std3__48in_placeE:
	.zero		1
	.type		_ZN40_INTERNAL_f7911000_4_k_cu_3da11a02_265544cuda3std6ranges3__45__cpo9iter_moveE,@object
	.size		_ZN40_INTERNAL_f7911000_4_k_cu_3da11a02_265544cuda3std6ranges3__45__cpo9iter_moveE,(_ZN40_INTERNAL_f7911000_4_k_cu_3da11a02_265544cuda3std3__45__cpo5beginE - _ZN40_INTERNAL_f7911000_4_k_cu_3da11a02_265544cuda3std6ranges3__45__cpo9iter_moveE)
_ZN40_INTERNAL_f7911000_4_k_cu_3da11a02_265544cuda3std6ranges3__45__cpo9iter_moveE:
	.zero		1
	.type		_ZN40_INTERNAL_f7911000_4_k_cu_3da11a02_265544cuda3std3__45__cpo5beginE,@object
	.size		_ZN40_INTERNAL_f7911000_4_k_cu_3da11a02_265544cuda3std3__45__cpo5beginE,(_ZN40_INTERNAL_f7911000_4_k_cu_3da11a02_265544cuda3std3__442_GLOBAL__N__f7911000_4_k_cu_3da11a02_265546ignoreE - _ZN40_INTERNAL_f7911000_4_k_cu_3da11a02_265544cuda3std3__45__cpo5beginE)
_ZN40_INTERNAL_f7911000_4_k_cu_3da11a02_265544cuda3std3__45__cpo5beginE:
	.zero		1
	.type		_ZN40_INTERNAL_f7911000_4_k_cu_3da11a02_265544cuda3std3__442_GLOBAL__N__f7911000_4_k_cu_3da11a02_265546ignoreE,@object
	.size		_ZN40_INTERNAL_f7911000_4_k_cu_3da11a02_265544cuda3std3__442_GLOBAL__N__f7911000_4_k_cu_3da11a02_265546ignoreE,(_ZN40_INTERNAL_f7911000_4_k_cu_3da11a02_265544cute7productE - _ZN40_INTERNAL_f7911000_4_k_cu_3da11a02_265544cuda3std3__442_GLOBAL__N__f7911000_4_k_cu_3da11a02_265546ignoreE)
_ZN40_INTERNAL_f7911000_4_k_cu_3da11a02_265544cuda3std3__442_GLOBAL__N__f7911000_4_k_cu_3da11a02_265546ignoreE:
	.zero		1
	.type		_ZN40_INTERNAL_f7911000_4_k_cu_3da11a02_265544cute7productE,@object
	.size		_ZN40_INTERNAL_f7911000_4_k_cu_3da11a02_265544cute7productE,(_ZN40_INTERNAL_f7911000_4_k_cu_3da11a02_265544cuda3std3__45__cpo3endE - _ZN40_INTERNAL_f7911000_4_k_cu_3da11a02_265544cute7productE)
_ZN40_INTERNAL_f7911000_4_k_cu_3da11a02_265544cute7productE:
	.zero		1
	.type		_ZN40_INTERNAL_f7911000_4_k_cu_3da11a02_265544cuda3std3__45__cpo3endE,@object
	.size		_ZN40_INTERNAL_f7911000_4_k_cu_3da11a02_265544cuda3std3__45__cpo3endE,(_ZN40_INTERNAL_f7911000_4_k_cu_3da11a02_265544cuda3std3__419piecewise_constructE - _ZN40_INTERNAL_f7911000_4_k_cu_3da11a02_265544cuda3std3__45__cpo3endE)
_ZN40_INTERNAL_f7911000_4_k_cu_3da11a02_265544cuda3std3__45__cpo3endE:
	.zero		1
	.type		_ZN40_INTERNAL_f7911000_4_k_cu_3da11a02_265544cuda3std3__419piecewise_constructE,@object
	.size		_ZN40_INTERNAL_f7911000_4_k_cu_3da11a02_265544cuda3std3__419piecewise_constructE,(_ZN40_INTERNAL_f7911000_4_k_cu_3da11a02_265544cuda3std3__45__cpo4cendE - _ZN40_INTERNAL_f7911000_4_k_cu_3da11a02_265544cuda3std3__419piecewise_constructE)
_ZN40_INTERNAL_f7911000_4_k_cu_3da11a02_265544cuda3std3__419piecewise_constructE:
	.zero		1
	.type		_ZN40_INTERNAL_f7911000_4_k_cu_3da11a02_265544cuda3std3__45__cpo4cendE,@object
	.size		_ZN40_INTERNAL_f7911000_4_k_cu_3da11a02_265544cuda3std3__45__cpo4cendE,(_ZN40_INTERNAL_f7911000_4_k_cu_3da11a02_265544cuda3std6ranges3__45__cpo4swapE - _ZN40_INTERNAL_f7911000_4_k_cu_3da11a02_265544cuda3std3__45__cpo4cendE)
_ZN40_INTERNAL_f7911000_4_k_cu_3da11a02_265544cuda3std3__45__cpo4cendE:
	.zero		1
	.type		_ZN40_INTERNAL_f7911000_4_k_cu_3da11a02_265544cuda3std6ranges3__45__cpo4swapE,@object
	.size		_ZN40_INTERNAL_f7911000_4_k_cu_3da11a02_265544cuda3std6ranges3__45__cpo4swapE,(.L_8 - _ZN40_INTERNAL_f7911000_4_k_cu_3da11a02_265544cuda3std6ranges3__45__cpo4swapE)
_ZN40_INTERNAL_f7911000_4_k_cu_3da11a02_265544cuda3std6ranges3__45__cpo4swapE:
	.zero		1
.L_8:


//--------------------- .nv.constant0._ZN7cutlass13device_kernelINS_4gemm6kernel13GemmUniversalIN4cute5tupleIJiiiiEEENS1_10collective13CollectiveMmaINS1_34MainloopSm90TmaGmmaWarpSpecializedILi4ENS5_IJNS4_1CILi1EEESB_SB_EEENS1_35KernelTmaWarpSpecializedCooperativeEEENS5_IJNSA_ILi256EEESF_NSA_ILi32EEEEEENS_10tfloat32_tENS5_IJlSB_lEEESI_SJ_NS4_8TiledMMAINS4_8MMA_AtomIJNS4_4SM904GMMA30MMA_64x256x8_F32TF32TF32_SS_TNILNSN_7ScaleInE1ELSP_1EEEEEENS4_6LayoutINS5_IJNSA_ILi2EEESB_SB_EEENS5_IJSB_NSA_ILi0EEESV_EEEEENS5_IJNS4_10UnderscoreESY_SY_EEEEENS4_13SM90_TMA_LOADENS4_14ComposedLayoutINS4_7SwizzleILi3ELi4ELi3EEENS4_18smem_ptr_flag_bitsILi32EEENSS_INS5_IJNSA_ILi8EEESG_EEENS5_IJSG_SB_EEEEEEEvNS4_8identityES11_S1B_vS1C_EENS_8epilogue10collective6detail29Sm90TmaWarpSpecializedAdapterINS1F_15DefaultEpilogueISI_SJ_SJ_NS1E_6thread17LinearCombinationISI_Li1EffLNS1J_9ScaleType4KindE0ELNS_15FloatRoundStyleE2ESI_EENS1_15EpilogueDefaultEEEEEvvEEEEvNT_6ParamsE --------------------------
	.section	.nv.constant0._ZN7cutlass13device_kernelINS_4gemm6kernel13GemmUniversalIN4cute5tupleIJiiiiEEENS1_10collective13CollectiveMmaINS1_34MainloopSm90TmaGmmaWarpSpecializedILi4ENS5_IJNS4_1CILi1EEESB_SB_EEENS1_35KernelTmaWarpSpecializedCooperativeEEENS5_IJNSA_ILi256EEESF_NSA_ILi32EEEEEENS_10tfloat32_tENS5_IJlSB_lEEESI_SJ_NS4_8TiledMMAINS4_8MMA_AtomIJNS4_4SM904GMMA30MMA_64x256x8_F32TF32TF32_SS_TNILNSN_7ScaleInE1ELSP_1EEEEEENS4_6LayoutINS5_IJNSA_ILi2EEESB_SB_EEENS5_IJSB_NSA_ILi0EEESV_EEEEENS5_IJNS4_10UnderscoreESY_SY_EEEEENS4_13SM90_TMA_LOADENS4_14ComposedLayoutINS4_7SwizzleILi3ELi4ELi3EEENS4_18smem_ptr_flag_bitsILi32EEENSS_INS5_IJNSA_ILi8EEESG_EEENS5_IJSG_SB_EEEEEEEvNS4_8identityES11_S1B_vS1C_EENS_8epilogue10collective6detail29Sm90TmaWarpSpecializedAdapterINS1F_15DefaultEpilogueISI_SJ_SJ_NS1E_6thread17LinearCombinationISI_Li1EffLNS1J_9ScaleType4KindE0ELNS_15FloatRoundStyleE2ESI_EENS1_15EpilogueDefaultEEEEEvvEEEEvNT_6ParamsE,"a",@progbits
	.sectionflags	@""
	.align	4
.nv.constant0._ZN7cutlass13device_kernelINS_4gemm6kernel13GemmUniversalIN4cute5tupleIJiiiiEEENS1_10collective13CollectiveMmaINS1_34MainloopSm90TmaGmmaWarpSpecializedILi4ENS5_IJNS4_1CILi1EEESB_SB_EEENS1_35KernelTmaWarpSpecializedCooperativeEEENS5_IJNSA_ILi256EEESF_NSA_ILi32EEEEEENS_10tfloat32_tENS5_IJlSB_lEEESI_SJ_NS4_8TiledMMAINS4_8MMA_AtomIJNS4_4SM904GMMA30MMA_64x256x8_F32TF32TF32_SS_TNILNSN_7ScaleInE1ELSP_1EEEEEENS4_6LayoutINS5_IJNSA_ILi2EEESB_SB_EEENS5_IJSB_NSA_ILi0EEESV_EEEEENS5_IJNS4_10UnderscoreESY_SY_EEEEENS4_13SM90_TMA_LOADENS4_14ComposedLayoutINS4_7SwizzleILi3ELi4ELi3EEENS4_18smem_ptr_flag_bitsILi32EEENSS_INS5_IJNSA_ILi8EEESG_EEENS5_IJSG_SB_EEEEEEEvNS4_8identityES11_S1B_vS1C_EENS_8epilogue10collective6detail29Sm90TmaWarpSpecializedAdapterINS1F_15DefaultEpilogueISI_SJ_SJ_NS1E_6thread17LinearCombinationISI_Li1EffLNS1J_9ScaleType4KindE0ELNS_15FloatRoundStyleE2ESI_EENS1_15EpilogueDefaultEEEEEvvEEEEvNT_6ParamsE:
	.zero		1664


//--------------------- SYMBOLS --------------------------

	.type		.nv.reservedSmem.offset0,@object
	.size		.nv.reservedSmem.offset0,0x4
	.type		__assertfail,@function
